def attn_fwd(
    Q,
    K,
    V,
    Out,
    Lse,
    sm_scale,
    stride_qz,
    stride_qh,
    stride_qm,
    stride_qk,
    stride_kz,
    stride_kh,
    stride_kn,
    stride_kk,
    stride_vz,
    stride_vh,
    stride_vn,
    stride_vk,
    stride_oz,
    stride_oh,
    stride_om,
    stride_ok,
    seqlen_q,
    seqlen_k,
    BLOCK_M: tl.constexpr,
    BLOCK_N: tl.constexpr,
    HEAD_DIM: tl.constexpr,
    CAUSAL: tl.constexpr,
):
    start_m = tl.program_id(0)
    off_hz = tl.program_id(1)
    q_off = off_hz * stride_qh
    k_off = off_hz * stride_kh
    v_off = off_hz * stride_vh
    offs_m = start_m * BLOCK_M + tl.arange(0, BLOCK_M)
    offs_d = tl.arange(0, HEAD_DIM)
    offs_n = tl.arange(0, BLOCK_N)
    q_ptrs = Q + q_off + offs_m[:, None] * stride_qm + offs_d[None, :] * stride_qk
    k_ptrs = K + k_off + offs_d[:, None] * stride_kk + offs_n[None, :] * stride_kn
    v_ptrs = V + v_off + offs_n[:, None] * stride_vn + offs_d[None, :] * stride_vk
    m_i = tl.full([BLOCK_M], float("-inf"), dtype=tl.float32)
    l_i = tl.zeros([BLOCK_M], dtype=tl.float32) + 1.0
    acc = tl.zeros([BLOCK_M, HEAD_DIM], dtype=tl.float32)
    q = tl.load(q_ptrs)
    acc, l_i, m_i = _attn_fwd_inner(
        acc,
        l_i,
        m_i,
        q,
        k_ptrs,
        v_ptrs,
        sm_scale,
        stride_kn,
        stride_vn,
        start_m,
        seqlen_k,
        BLOCK_M,
        BLOCK_N,
        HEAD_DIM,
        CAUSAL,
    )
    acc = acc / l_i[:, None]
    lse = m_i + tl.math.log2(l_i) / 1.4426950408889634
    o_ptrs = (
        Out
        + off_hz * stride_oh
        + offs_m[:, None] * stride_om
        + offs_d[None, :] * stride_ok
    )
    tl.store(o_ptrs, acc.to(Out.dtype.element_ty))
    tl.store(Lse + off_hz * seqlen_q + offs_m, lse)

# config = {"BLOCK_M": 256, "BLOCK_N": 16, "HEAD_DIM": 32, "arch": "sm_100", "causal": false, "dtype": "bf16", "num_stages": 4, "num_warps": 8}
# arch = sm_100


// ===== COMPILED SASS (sm_100a) =====

	.target	sm_100a

	.elftype	@"ET_EXEC"


//--------------------- .note.nv.tkinfo           --------------------------
	.section	.note.nv.tkinfo,"",@"SHT_NOTE"
	.sectionflags	@"SHF_NOTE_NV_TKINFO"
	.tkinfo
        /*0018*/ 	.word	0x00000081
        /*0030*/ 	.string	""
        /*0030*/ 	.string	"ptxas-blackwell"
        /*0030*/ 	.string	"Cuda compilation tools, release 12.9, V12.9.86"
        /*0030*/ 	.string	"Build cuda_12.9.r12.9/compiler.36037853_0"
        /*0030*/ 	.string	"-v  -suppress-debug-info  -lineinfo  -arch sm_100a "



//--------------------- .note.nv.cuver            --------------------------
	.section	.note.nv.cuver,"",@"SHT_NOTE"
	.sectionflags	@"SHF_NOTE_NV_CUVER"
        /*0018*/ 	.short	0x0001
        /*001a*/ 	.short	0x0064
        /*001c*/ 	.short	0x0001
        /*001e*/ 	.short	0x0000
        /*0020*/ 	.short	0x0001
        /*0022*/ 	.short	0x0000


//--------------------- .nv.info                  --------------------------
	.section	.nv.info,"",@"SHT_CUDA_INFO"
	.align	4


	//----- nvinfo : EIATTR_REGCOUNT
	.align		4
        /*0000*/ 	.byte	0x04, 0x2f
        /*0002*/ 	.short	(.L_5 - .L_4)
	.align		4
.L_4:
        /*0004*/ 	.word	index@(attn_fwd)
        /*0008*/ 	.word	0x00000078


	//----- nvinfo : EIATTR_FRAME_SIZE
	.align		4
.L_5:
        /*000c*/ 	.byte	0x04, 0x11
        /*000e*/ 	.short	(.L_7 - .L_6)
	.align		4
.L_6:
        /*0010*/ 	.word	index@($__internal_2_$__cuda_sm10x_tcgen05_guardrail_trap_unallocated_columns_being_dealloced)
        /*0014*/ 	.word	0x00000000


	//----- nvinfo : EIATTR_FRAME_SIZE
	.align		4
.L_7:
        /*0018*/ 	.byte	0x04, 0x11
        /*001a*/ 	.short	(.L_9 - .L_8)
	.align		4
.L_8:
        /*001c*/ 	.word	index@($__internal_1_$__cuda_sm10x_tcgen05_guardrail_trap_phase_invalid_during_alloc)
        /*0020*/ 	.word	0x00000000


	//----- nvinfo : EIATTR_FRAME_SIZE
	.align		4
.L_9:
        /*0024*/ 	.byte	0x04, 0x11
        /*0026*/ 	.short	(.L_11 - .L_10)
	.align		4
.L_10:
        /*0028*/ 	.word	index@($__internal_0_$__cuda_sm10x_tcgen05_guardrail_trap_col_being_dealloced_not_returned_by_alloc)
        /*002c*/ 	.word	0x00000000


	//----- nvinfo : EIATTR_FRAME_SIZE
	.align		4
.L_11:
        /*0030*/ 	.byte	0x04, 0x11
        /*0032*/ 	.short	(.L_13 - .L_12)
	.align		4
.L_12:
        /*0034*/ 	.word	index@(attn_fwd)
        /*0038*/ 	.word	0x00000000


	//----- nvinfo : EIATTR_MIN_STACK_SIZE
	.align		4
.L_13:
        /*003c*/ 	.byte	0x04, 0x12
        /*003e*/ 	.short	(.L_15 - .L_14)
	.align		4
.L_14:
        /*0040*/ 	.word	index@(attn_fwd)
        /*0044*/ 	.word	0x00000000
.L_15:


//--------------------- .nv.info.attn_fwd         --------------------------
	.section	.nv.info.attn_fwd,"",@"SHT_CUDA_INFO"
	.sectionflags	@""
	.align	4


	//----- nvinfo : EIATTR_CUDA_API_VERSION
	.align		4
        /*0000*/ 	.byte	0x04, 0x37
        /*0002*/ 	.short	(.L_17 - .L_16)
.L_16:
        /*0004*/ 	.word	0x00000081


	//----- nvinfo : EIATTR_KPARAM_INFO
	.align		4
.L_17:
        /*0008*/ 	.byte	0x04, 0x17
        /*000a*/ 	.short	(.L_19 - .L_18)
.L_18:
        /*000c*/ 	.word	0x00000000
        /*0010*/ 	.short	0x0019
        /*0012*/ 	.short	0x0080
        /*0014*/ 	.byte	0x00, 0xf4, 0x21, 0x00


	//----- nvinfo : EIATTR_KPARAM_INFO
	.align		4
.L_19:
        /*0018*/ 	.byte	0x04, 0x17
        /*001a*/ 	.short	(.L_21 - .L_20)
.L_20:
        /*001c*/ 	.word	0x00000000
        /*0020*/ 	.short	0x0018
        /*0022*/ 	.short	0x0078
        /*0024*/ 	.byte	0x00, 0xf4, 0x21, 0x00


	//----- nvinfo : EIATTR_KPARAM_INFO
	.align		4
.L_21:
        /*0028*/ 	.byte	0x04, 0x17
        /*002a*/ 	.short	(.L_23 - .L_22)
.L_22:
        /*002c*/ 	.word	0x00000000
        /*0030*/ 	.short	0x0017
        /*0032*/ 	.short	0x0070
        /*0034*/ 	.byte	0x00, 0xf0, 0x11, 0x00


	//----- nvinfo : EIATTR_KPARAM_INFO
	.align		4
.L_23:
        /*0038*/ 	.byte	0x04, 0x17
        /*003a*/ 	.short	(.L_25 - .L_24)
.L_24:
        /*003c*/ 	.word	0x00000000
        /*0040*/ 	.short	0x0016
        /*0042*/ 	.short	0x006c
        /*0044*/ 	.byte	0x00, 0xf0, 0x11, 0x00


	//----- nvinfo : EIATTR_KPARAM_INFO
	.align		4
.L_25:
        /*0048*/ 	.byte	0x04, 0x17
        /*004a*/ 	.short	(.L_27 - .L_26)
.L_26:
        /*004c*/ 	.word	0x00000000
        /*0050*/ 	.short	0x0015
        /*0052*/ 	.short	0x0068
        /*0054*/ 	.byte	0x00, 0xf0, 0x11, 0x00


	//----- nvinfo : EIATTR_KPARAM_INFO
	.align		4
.L_27:
        /*0058*/ 	.byte	0x04, 0x17
        /*005a*/ 	.short	(.L_29 - .L_28)
.L_28:
        /*005c*/ 	.word	0x00000000
        /*0060*/ 	.short	0x0014
        /*0062*/ 	.short	0x0064
        /*0064*/ 	.byte	0x00, 0xf0, 0x11, 0x00


	//----- nvinfo : EIATTR_KPARAM_INFO
	.align		4
.L_29:
        /*0068*/ 	.byte	0x04, 0x17
        /*006a*/ 	.short	(.L_31 - .L_30)
.L_30:
        /*006c*/ 	.word	0x00000000
        /*0070*/ 	.short	0x0013
        /*0072*/ 	.short	0x0060
        /*0074*/ 	.byte	0x00, 0xf0, 0x11, 0x00


	//----- nvinfo : EIATTR_KPARAM_INFO
	.align		4
.L_31:
        /*0078*/ 	.byte	0x04, 0x17
        /*007a*/ 	.short	(.L_33 - .L_32)
.L_32:
        /*007c*/ 	.word	0x00000000
        /*0080*/ 	.short	0x0012
        /*0082*/ 	.short	0x005c
        /*0084*/ 	.byte	0x00, 0xf0, 0x11, 0x00


	//----- nvinfo : EIATTR_KPARAM_INFO
	.align		4
.L_33:
        /*0088*/ 	.byte	0x04, 0x17
        /*008a*/ 	.short	(.L_35 - .L_34)
.L_34:
        /*008c*/ 	.word	0x00000000
        /*0090*/ 	.short	0x0011
        /*0092*/ 	.short	0x0058
        /*0094*/ 	.byte	0x00, 0xf0, 0x11, 0x00


	//----- nvinfo : EIATTR_KPARAM_INFO
	.align		4
.L_35:
        /*0098*/ 	.byte	0x04, 0x17
        /*009a*/ 	.short	(.L_37 - .L_36)
.L_36:
        /*009c*/ 	.word	0x00000000
        /*00a0*/ 	.short	0x0010
        /*00a2*/ 	.short	0x0054
        /*00a4*/ 	.byte	0x00, 0xf0, 0x11, 0x00


	//----- nvinfo : EIATTR_KPARAM_INFO
	.align		4
.L_37:
        /*00a8*/ 	.byte	0x04, 0x17
        /*00aa*/ 	.short	(.L_39 - .L_38)
.L_38:
        /*00ac*/ 	.word	0x00000000
        /*00b0*/ 	.short	0x000f
        /*00b2*/ 	.short	0x0050
        /*00b4*/ 	.byte	0x00, 0xf0, 0x11, 0x00


	//----- nvinfo : EIATTR_KPARAM_INFO
	.align		4
.L_39:
        /*00b8*/ 	.byte	0x04, 0x17
        /*00ba*/ 	.short	(.L_41 - .L_40)
.L_40:
        /*00bc*/ 	.word	0x00000000
        /*00c0*/ 	.short	0x000e
        /*00c2*/ 	.short	0x004c
        /*00c4*/ 	.byte	0x00, 0xf0, 0x11, 0x00


	//----- nvinfo : EIATTR_KPARAM_INFO
	.align		4
.L_41:
        /*00c8*/ 	.byte	0x04, 0x17
        /*00ca*/ 	.short	(.L_43 - .L_42)
.L_42:
        /*00cc*/ 	.word	0x00000000
        /*00d0*/ 	.short	0x000d
        /*00d2*/ 	.short	0x0048
        /*00d4*/ 	.byte	0x00, 0xf0, 0x11, 0x00


	//----- nvinfo : EIATTR_KPARAM_INFO
	.align		4
.L_43:
        /*00d8*/ 	.byte	0x04, 0x17
        /*00da*/ 	.short	(.L_45 - .L_44)
.L_44:
        /*00dc*/ 	.word	0x00000000
        /*00e0*/ 	.short	0x000c
        /*00e2*/ 	.short	0x0044
        /*00e4*/ 	.byte	0x00, 0xf0, 0x11, 0x00


	//----- nvinfo : EIATTR_KPARAM_INFO
	.align		4
.L_45:
        /*00e8*/ 	.byte	0x04, 0x17
        /*00ea*/ 	.short	(.L_47 - .L_46)
.L_46:
        /*00ec*/ 	.word	0x00000000
        /*00f0*/ 	.short	0x000b
        /*00f2*/ 	.short	0x0040
        /*00f4*/ 	.byte	0x00, 0xf0, 0x11, 0x00


	//----- nvinfo : EIATTR_KPARAM_INFO
	.align		4
.L_47:
        /*00f8*/ 	.byte	0x04, 0x17
        /*00fa*/ 	.short	(.L_49 - .L_48)
.L_48:
        /*00fc*/ 	.word	0x00000000
        /*0100*/ 	.short	0x000a
        /*0102*/ 	.short	0x003c
        /*0104*/ 	.byte	0x00, 0xf0, 0x11, 0x00


	//----- nvinfo : EIATTR_KPARAM_INFO
	.align		4
.L_49:
        /*0108*/ 	.byte	0x04, 0x17
        /*010a*/ 	.short	(.L_51 - .L_50)
.L_50:
        /*010c*/ 	.word	0x00000000
        /*0110*/ 	.short	0x0009
        /*0112*/ 	.short	0x0038
        /*0114*/ 	.byte	0x00, 0xf0, 0x11, 0x00


	//----- nvinfo : EIATTR_KPARAM_INFO
	.align		4
.L_51:
        /*0118*/ 	.byte	0x04, 0x17
        /*011a*/ 	.short	(.L_53 - .L_52)
.L_52:
        /*011c*/ 	.word	0x00000000
        /*0120*/ 	.short	0x0008
        /*0122*/ 	.short	0x0034
        /*0124*/ 	.byte	0x00, 0xf0, 0x11, 0x00


	//----- nvinfo : EIATTR_KPARAM_INFO
	.align		4
.L_53:
        /*0128*/ 	.byte	0x04, 0x17
        /*012a*/ 	.short	(.L_55 - .L_54)
.L_54:
        /*012c*/ 	.word	0x00000000
        /*0130*/ 	.short	0x0007
        /*0132*/ 	.short	0x0030
        /*0134*/ 	.byte	0x00, 0xf0, 0x11, 0x00


	//----- nvinfo : EIATTR_KPARAM_INFO
	.align		4
.L_55:
        /*0138*/ 	.byte	0x04, 0x17
        /*013a*/ 	.short	(.L_57 - .L_56)
.L_56:
        /*013c*/ 	.word	0x00000000
        /*0140*/ 	.short	0x0006
        /*0142*/ 	.short	0x002c
        /*0144*/ 	.byte	0x00, 0xf0, 0x11, 0x00


	//----- nvinfo : EIATTR_KPARAM_INFO
	.align		4
.L_57:
        /*0148*/ 	.byte	0x04, 0x17
        /*014a*/ 	.short	(.L_59 - .L_58)
.L_58:
        /*014c*/ 	.word	0x00000000
        /*0150*/ 	.short	0x0005
        /*0152*/ 	.short	0x0028
        /*0154*/ 	.byte	0x00, 0xf0, 0x11, 0x00


	//----- nvinfo : EIATTR_KPARAM_INFO
	.align		4
.L_59:
        /*0158*/ 	.byte	0x04, 0x17
        /*015a*/ 	.short	(.L_61 - .L_60)
.L_60:
        /*015c*/ 	.word	0x00000000
        /*0160*/ 	.short	0x0004
        /*0162*/ 	.short	0x0020
        /*0164*/ 	.byte	0x00, 0xf4, 0x21, 0x00


	//----- nvinfo : EIATTR_KPARAM_INFO
	.align		4
.L_61:
        /*0168*/ 	.byte	0x04, 0x17
        /*016a*/ 	.short	(.L_63 - .L_62)
.L_62:
        /*016c*/ 	.word	0x00000000
        /*0170*/ 	.short	0x0003
        /*0172*/ 	.short	0x0018
        /*0174*/ 	.byte	0x00, 0xf4, 0x21, 0x00


	//----- nvinfo : EIATTR_KPARAM_INFO
	.align		4
.L_63:
        /*0178*/ 	.byte	0x04, 0x17
        /*017a*/ 	.short	(.L_65 - .L_64)
.L_64:
        /*017c*/ 	.word	0x00000000
        /*0180*/ 	.short	0x0002
        /*0182*/ 	.short	0x0010
        /*0184*/ 	.byte	0x00, 0xf4, 0x21, 0x00


	//----- nvinfo : EIATTR_KPARAM_INFO
	.align		4
.L_65:
        /*0188*/ 	.byte	0x04, 0x17
        /*018a*/ 	.short	(.L_67 - .L_66)
.L_66:
        /*018c*/ 	.word	0x00000000
        /*0190*/ 	.short	0x0001
        /*0192*/ 	.short	0x0008
        /*0194*/ 	.byte	0x00, 0xf4, 0x21, 0x00


	//----- nvinfo : EIATTR_KPARAM_INFO
	.align		4
.L_67:
        /*0198*/ 	.byte	0x04, 0x17
        /*019a*/ 	.short	(.L_69 - .L_68)
.L_68:
        /*019c*/ 	.word	0x00000000
        /*01a0*/ 	.short	0x0000
        /*01a2*/ 	.short	0x0000
        /*01a4*/ 	.byte	0x00, 0xf4, 0x21, 0x00


	//----- nvinfo : EIATTR_AT_ENTRY_FRAGMENTS
	.align		4
.L_69:
        /*01a8*/ 	.byte	0x04, 0x4f
        /*01aa*/ 	.short	(.L_71 - .L_70)


	//   ....[0]....
.L_70:
        /*01ac*/ 	.word	0x00000004


	//----- nvinfo : EIATTR_RESERVED_SMEM_USED
	.align		4
.L_71:
        /*01b0*/ 	.byte	0x01, 0x41
	.zero		2


	//----- nvinfo : EIATTR_SPARSE_MMA_MASK
	.align		4
        /*01b4*/ 	.byte	0x03, 0x50
        /*01b6*/ 	.short	0x0000


	//----- nvinfo : EIATTR_TCGEN05_1CTA_USED
	.align		4
        /*01b8*/ 	.byte	0x01, 0x51
	.zero		2


	//----- nvinfo : EIATTR_MAXREG_COUNT
	.align		4
        /*01bc*/ 	.byte	0x03, 0x1b
        /*01be*/ 	.short	0x00ff


	//----- nvinfo : EIATTR_NUM_BARRIERS
	.align		4
        /*01c0*/ 	.byte	0x02, 0x4c
        /*01c2*/ 	.byte	0x01
	.zero		1


	//----- nvinfo : EIATTR_INT_WARP_WIDE_INSTR_OFFSETS
	.align		4
        /*01c4*/ 	.byte	0x04, 0x31
        /*01c6*/ 	.short	(.L_73 - .L_72)


	//   ....[0]....
.L_72:
        /*01c8*/ 	.word	0x00001080


	//   ....[1]....
        /*01cc*/ 	.word	0x000010a0


	//   ....[2]....
        /*01d0*/ 	.word	0x000013d0


	//   ....[3]....
        /*01d4*/ 	.word	0x000014c0


	//   ....[4]....
        /*01d8*/ 	.word	0x00002670


	//   ....[5]....
        /*01dc*/ 	.word	0x00004ac0


	//   ....[6]....
        /*01e0*/ 	.word	0x00004b10


	//----- nvinfo : EIATTR_COOP_GROUP_MASK_REGIDS
	.align		4
.L_73:
        /*01e4*/ 	.byte	0x04, 0x29
        /*01e6*/ 	.short	(.L_75 - .L_74)


	//   ....[0]....
.L_74:
        /*01e8*/ 	.word	0xffffffff


	//   ....[1]....
        /*01ec*/ 	.word	0xffffffff


	//   ....[2]....
        /*01f0*/ 	.word	0xffffffff


	//   ....[3]....
        /*01f4*/ 	.word	0xffffffff


	//----- nvinfo : EIATTR_COOP_GROUP_INSTR_OFFSETS
	.align		4
.L_75:
        /*01f8*/ 	.byte	0x04, 0x28
        /*01fa*/ 	.short	(.L_77 - .L_76)


	//   ....[0]....
.L_76:
        /*01fc*/ 	.word	0x00000050


	//   ....[1]....
        /*0200*/ 	.word	0x00000310


	//   ....[2]....
        /*0204*/ 	.word	0x00004950


	//   ....[3]....
        /*0208*/ 	.word	0x00004bc0


	//----- nvinfo : EIATTR_VRC_CTA_INIT_COUNT
	.align		4
.L_77:
        /*020c*/ 	.byte	0x02, 0x4a
        /*020e*/ 	.byte	0x80
	.zero		1


	//----- nvinfo : EIATTR_MBARRIER_INSTR_OFFSETS
	.align		4
        /*0210*/ 	.byte	0x04, 0x39
        /*0212*/ 	.short	(.L_79 - .L_78)


	//   ....[0]....
.L_78:
        /*0214*/ 	.word	0x00001340
        /*0218*/ 	.word	0x000000ff
        /*021c*/ 	.word	0x00000000
        /*0220*/ 	.short	0x0100
        /*0222*/ 	.byte	0x0e
	.zero		1


	//   ....[1]....
        /*0224*/ 	.word	0x000014b0
        /*0228*/ 	.word	0x000000ff
        /*022c*/ 	.word	0x00004c08
        /*0230*/ 	.short	0x0100
        /*0232*/ 	.byte	0x0b
	.zero		1


	//   ....[2]....
        /*0234*/ 	.word	0x00001610
        /*0238*/ 	.word	0x000000ff
        /*023c*/ 	.word	0x00004400
        /*0240*/ 	.short	0x0100
        /*0242*/ 	.byte	0x0b
	.zero		1


	//   ....[3]....
        /*0244*/ 	.word	0x00001890
        /*0248*/ 	.word	0x000000ff
        /*024c*/ 	.word	0x00004400
        /*0250*/ 	.short	0x010a
        /*0252*/ 	.byte	0x0b
	.zero		1


	//   ....[4]....
        /*0254*/ 	.word	0x00001900
        /*0258*/ 	.word	0x000000ff
        /*025c*/ 	.word	0x00004400
        /*0260*/ 	.short	0x0108
        /*0262*/ 	.byte	0x0b
	.zero		1


	//   ....[5]....
        /*0264*/ 	.word	0x00002700
        /*0268*/ 	.word	0x000000ff
        /*026c*/ 	.word	0x00004c10
        /*0270*/ 	.short	0x0100
        /*0272*/ 	.byte	0x0b
	.zero		1


	//   ....[6]....
        /*0274*/ 	.word	0x00002880
        /*0278*/ 	.word	0x000000ff
        /*027c*/ 	.word	0x00004c10
        /*0280*/ 	.short	0x010a
        /*0282*/ 	.byte	0x0b
	.zero		1


	//   ....[7]....
        /*0284*/ 	.word	0x000028f0
        /*0288*/ 	.word	0x000000ff
        /*028c*/ 	.word	0x00004c10
        /*0290*/ 	.short	0x0108
        /*0292*/ 	.byte	0x0b
	.zero		1


	//   ....[8]....
        /*0294*/ 	.word	0x00002910
        /*0298*/ 	.word	0x000000ff
        /*029c*/ 	.word	0x00000000
        /*02a0*/ 	.short	0x010a
        /*02a2*/ 	.byte	0x0e
	.zero		1


	//   ....[9]....
        /*02a4*/ 	.word	0x000035b0
        /*02a8*/ 	.word	0x000000ff
        /*02ac*/ 	.word	0x00000000
        /*02b0*/ 	.short	0x010a
        /*02b2*/ 	.byte	0x0e
	.zero		1


	//   ....[10]....
        /*02b4*/ 	.word	0x00003720
        /*02b8*/ 	.word	0x000000ff
        /*02bc*/ 	.word	0x00004c00
        /*02c0*/ 	.short	0x0108
        /*02c2*/ 	.byte	0x0b
	.zero		1


	//   ....[11]....
        /*02c4*/ 	.word	0x000037a0
        /*02c8*/ 	.word	0x000000ff
        /*02cc*/ 	.word	0x00004c08
        /*02d0*/ 	.short	0x0108
        /*02d2*/ 	.byte	0x0b
	.zero		1


	//   ....[12]....
        /*02d4*/ 	.word	0x00004be0
        /*02d8*/ 	.word	0x000000ff
        /*02dc*/ 	.word	0x00004400
        /*02e0*/ 	.short	0x010a
        /*02e2*/ 	.byte	0x0b
	.zero		1


	//   ....[13]....
        /*02e4*/ 	.word	0x00004c10
        /*02e8*/ 	.word	0x000000ff
        /*02ec*/ 	.word	0x00004c10
        /*02f0*/ 	.short	0x010a
        /*02f2*/ 	.byte	0x0b
	.zero		1


	//   ....[14]....
        /*02f4*/ 	.word	0x00004c40
        /*02f8*/ 	.word	0x000000ff
        /*02fc*/ 	.word	0x00000000
        /*0300*/ 	.short	0x010a
        /*0302*/ 	.byte	0x0e
	.zero		1


	//   ....[15]....
        /*0304*/ 	.word	0x00004c70
        /*0308*/ 	.word	0x000000ff
        /*030c*/ 	.word	0x00000000
        /*0310*/ 	.short	0x010a
        /*0312*/ 	.byte	0x0e
	.zero		1


	//----- nvinfo : EIATTR_NUM_MBARRIERS
	.align		4
.L_79:
        /*0314*/ 	.byte	0x03, 0x38
        /*0316*/ 	.short	0xffff


	//----- nvinfo : EIATTR_EXIT_INSTR_OFFSETS
	.align		4
        /*0318*/ 	.byte	0x04, 0x1c
        /*031a*/ 	.short	(.L_81 - .L_80)


	//   ....[0]....
.L_80:
        /*031c*/ 	.word	0x00004bd0


	//----- nvinfo : EIATTR_REQNTID
	.align		4
.L_81:
        /*0320*/ 	.byte	0x04, 0x10
        /*0322*/ 	.short	(.L_83 - .L_82)
.L_82:
        /*0324*/ 	.word	0x00000100
        /*0328*/ 	.word	0x00000001
        /*032c*/ 	.word	0x00000001


	//----- nvinfo : EIATTR_CRS_STACK_SIZE
	.align		4
.L_83:
        /*0330*/ 	.byte	0x04, 0x1e
        /*0332*/ 	.short	(.L_85 - .L_84)
.L_84:
        /*0334*/ 	.word	0x00000000


	//----- nvinfo : EIATTR_CBANK_PARAM_SIZE
	.align		4
.L_85:
        /*0338*/ 	.byte	0x03, 0x19
        /*033a*/ 	.short	0x0088


	//----- nvinfo : EIATTR_PARAM_CBANK
	.align		4
        /*033c*/ 	.byte	0x04, 0x0a
        /*033e*/ 	.short	(.L_87 - .L_86)
	.align		4
.L_86:
        /*0340*/ 	.word	index@(.nv.constant0.attn_fwd)
        /*0344*/ 	.short	0x0380
        /*0346*/ 	.short	0x0088


	//----- nvinfo : EIATTR_SW_WAR
	.align		4
.L_87:
        /*0348*/ 	.byte	0x04, 0x36
        /*034a*/ 	.short	(.L_89 - .L_88)
.L_88:
        /*034c*/ 	.word	0x00000008
.L_89:


//--------------------- .nv.compat                --------------------------
	.section	.nv.compat,"",@"SHT_CUDA_COMPAT_INFO"
	.align	4
        /*0000*/ 	.byte	0x02, 0x02, 0x02, 0x00, 0x02, 0x05, 0x05, 0x00, 0x02, 0x03, 0x00, 0x00, 0x02, 0x06, 0x01, 0x00


//--------------------- .nv.callgraph             --------------------------
	.section	.nv.callgraph,"",@"SHT_CUDA_CALLGRAPH"
	.align	4
	.sectionentsize	8
	.align		4
        /*0000*/ 	.word	0x00000000
	.align		4
        /*0004*/ 	.word	0xffffffff
	.align		4
        /*0008*/ 	.word	0x00000000
	.align		4
        /*000c*/ 	.word	0xfffffffe
	.align		4
        /*0010*/ 	.word	0x00000000
	.align		4
        /*0014*/ 	.word	0xfffffffd
	.align		4
        /*0018*/ 	.word	0x00000000
	.align		4
        /*001c*/ 	.word	0xfffffffc


//--------------------- .nv.constant4             --------------------------
	.section	.nv.constant4,"a",@progbits
	.align	8
	.align		8
.nv.constant4:
        /*0000*/ 	.dword	_$_str


//--------------------- .text.attn_fwd            --------------------------
	.section	.text.attn_fwd,"ax",@progbits
	.align	128
        .global         attn_fwd
        .type           attn_fwd,@function
        .size           attn_fwd,(.L_x_28 - attn_fwd)
        .other          attn_fwd,@"STO_CUDA_ENTRY STV_DEFAULT"
attn_fwd:
.text.attn_fwd:
[----:B------:R-:W0:Y:S01]  /*0000*/  LDC R1, c[0x0][0x37c] ;  /* 0x0000df00ff017b82 */ /* 0x000e220000000800 */
[----:B------:R-:W1:Y:S02]  /*0010*/  S2R R3, SR_TID.X ;  /* 0x0000000000037919 */ /* 0x000e640000002100 */
[----:B-1----:R-:W-:-:S13]  /*0020*/  ISETP.GE.U32.AND P0, PT, R3, 0x20, PT ;  /* 0x000000200300780c */ /* 0x002fda0003f06070 */
[----:B------:R-:W-:Y:S05]  /*0030*/  @P0 BRA `(.L_x_0) ;  /* 0x0000000000b80947 */ /* 0x000fea0003800000 */
[----:B------:R-:W1:Y:S01]  /*0040*/  S2UR UR6, SR_CgaCtaId ;  /* 0x00000000000679c3 */ /* 0x000e620000008800 */
[----:B------:R-:W-:Y:S01]  /*0050*/  NOP ;  /* 0x0000000000007918 */ /* 0x000fe20000000000 */
[----:B------:R-:W-:Y:S02]  /*0060*/  UMOV UR4, 0x40 ;  /* 0x0000004000047882 */ /* 0x000fe40000000000 */
[----:B-1----:R-:W-:-:S09]  /*0070*/  ULEA UR4, UR6, UR4, 0x18 ;  /* 0x0000000406047291 */ /* 0x002fd2000f8ec0ff */
[----:B------:R-:W1:Y:S01]  /*0080*/  LDS.U8 R0, [UR4] ;  /* 0x00000004ff007984 */ /* 0x000e620008000000 */
[----:B------:R-:W-:Y:S02]  /*0090*/  UMOV UR4, 0x400 ;  /* 0x0000040000047882 */ /* 0x000fe40000000000 */
[----:B------:R-:W-:Y:S01]  /*00a0*/  ULEA UR4, UR6, UR4, 0x18 ;  /* 0x0000000406047291 */ /* 0x000fe2000f8ec0ff */
[----:B-1----:R-:W-:-:S13]  /*00b0*/  ISETP.NE.AND P1, PT, R0, RZ, PT ;  /* 0x000000ff0000720c */ /* 0x002fda0003f25270 */
[----:B------:R-:W-:Y:S05]  /*00c0*/  @P1 BRA `(.L_x_1) ;  /* 0x00000000007c1947 */ /* 0x000fea0003800000 */
[----:B------:R-:W-:-:S13]  /*00d0*/  ELECT P1, URZ, PT ;  /* 0x0000000000ff782f */ /* 0x000fda0003820000 */
[----:B------:R-:W-:Y:S05]  /*00e0*/  @!P1 BRA `(.L_x_2) ;  /* 0x0000000000849947 */ /* 0x000fea0003800000 */
[----:B------:R-:W-:Y:S01]  /*00f0*/  UMOV UR5, 0x4 ;  /* 0x0000000400057882 */ /* 0x000fe20000000000 */
[----:B------:R-:W-:Y:S01]  /*0100*/  HFMA2 R7, -RZ, RZ, 0, 5.9604644775390625e-08 ;  /* 0x00000001ff077431 */ /* 0x000fe200000001ff */
[----:B------:R-:W-:-:S03]  /*0110*/  MOV R5, 0xf ;  /* 0x0000000f00057802 */ /* 0x000fc60000000f00 */
[----:B------:R-:W-:Y:S04]  /*0120*/  DEPBAR.LE SB1, 0x36 ;  /* 0x00009d800000791a */ /* 0x000fe80000000000 */
[----:B------:R-:W1:Y:S02]  /*0130*/  UTCATOMSWS.FIND_AND_SET.ALIGN UP0, UR5, UR5 ;  /* 0x00000005000575e3 */ /* 0x000e640008000800 */
[----:B-1----:R-:W-:-:S04]  /*0140*/  PLOP3.LUT P1, PT, PT, PT, UP0, 0x80, 0x8 ;  /* 0x000000000008781c */ /* 0x002fc80003f2f008 */
[----:B------:R-:W-:-:S04]  /*0150*/  SEL R0, RZ, 0xffffffff, !P1 ;  /* 0xffffffffff007807 */ /* 0x000fc80004800000 */
[----:B------:R-:W-:Y:S02]  /*0160*/  ISETP.NE.AND P1, PT, R0, RZ, PT ;  /* 0x000000ff0000720c */ /* 0x000fe40003f25270 */
[----:B------:R-:W-:-:S11]  /*0170*/  MOV R0, UR5 ;  /* 0x0000000500007c02 */ /* 0x000fd60008000f00 */
[----:B------:R-:W-:Y:S05]  /*0180*/  @P1 BRA `(.L_x_3) ;  /* 0x0000000000241947 */ /* 0x000fea0003800000 */
.L_x_4:
[----:B------:R-:W-:Y:S05]  /*0190*/  NANOSLEEP 0x64 ;  /* 0x000000640000795d */ /* 0x000fea0003800000 */
[----:B------:R-:W-:-:S05]  /*01a0*/  UMOV UR5, 0x4 ;  /* 0x0000000400057882 */ /* 0x000fca0000000000 */
[----:B------:R-:W-:Y:S04]  /*01b0*/  DEPBAR.LE SB1, 0x36 ;  /* 0x00009d800000791a */ /* 0x000fe80000000000 */
[----:B------:R-:W1:Y:S02]  /*01c0*/  UTCATOMSWS.FIND_AND_SET.ALIGN UP0, UR5, UR5 ;  /* 0x00000005000575e3 */ /* 0x000e640008000800 */
[----:B-1----:R-:W-:-:S04]  /*01d0*/  PLOP3.LUT P1, PT, PT, PT, UP0, 0x80, 0x8 ;  /* 0x000000000008781c */ /* 0x002fc80003f2f008 */
[----:B------:R-:W-:-:S04]  /*01e0*/  SEL R0, RZ, 0xffffffff, !P1 ;  /* 0xffffffffff007807 */ /* 0x000fc80004800000 */
[----:B------:R-:W-:Y:S02]  /*01f0*/  ISETP.NE.AND P1, PT, R0, RZ, PT ;  /* 0x000000ff0000720c */ /* 0x000fe40003f25270 */
[----:B------:R-:W-:-:S11]  /*0200*/  MOV R0, UR5 ;  /* 0x0000000500007c02 */ /* 0x000fd60008000f00 */
[----:B------:R-:W-:Y:S05]  /*0210*/  @!P1 BRA `(.L_x_4) ;  /* 0xfffffffc00dc9947 */ /* 0x000fea000383ffff */
.L_x_3:
[C---:B------:R-:W-:Y:S01]  /*0220*/  IADD3 R4, PT, PT, R0.reuse, 0x10, RZ ;  /* 0x0000001000047810 */ /* 0x040fe20007ffe0ff */
[----:B------:R-:W-:Y:S01]  /*0230*/  UMOV UR5, 0x50 ;  /* 0x0000005000057882 */ /* 0x000fe20000000000 */
[----:B------:R-:W-:Y:S01]  /*0240*/  SHF.L.U32 R2, R5, R0, RZ ;  /* 0x0000000005027219 */ /* 0x000fe200000006ff */
[----:B------:R-:W-:Y:S01]  /*0250*/  ULEA UR5, UR6, UR5, 0x18 ;  /* 0x0000000506057291 */ /* 0x000fe2000f8ec0ff */
[----:B------:R-:W-:Y:S02]  /*0260*/  SHF.L.U32 R5, R7, R4, RZ ;  /* 0x0000000407057219 */ /* 0x000fe400000006ff */
[----:B------:R-:W-:Y:S02]  /*0270*/  SHF.L.U32 R0, R0, 0x5, RZ ;  /* 0x0000000500007819 */ /* 0x000fe400000006ff */
[----:B------:R-:W-:-:S05]  /*0280*/  LOP3.LUT R2, R5, R2, RZ, 0xfc, !PT ;  /* 0x0000000205027212 */ /* 0x000fca00078efcff */
[----:B------:R1:W-:Y:S04]  /*0290*/  ATOMS.OR RZ, [UR5], R2 ;  /* 0x00000002ffff798c */ /* 0x0003e8000b000005 */
[----:B------:R1:W-:Y:S01]  /*02a0*/  STS [UR4], R0 ;  /* 0x00000000ff007988 */ /* 0x0003e20008000804 */
[----:B------:R-:W-:Y:S05]  /*02b0*/  BRA `(.L_x_2) ;  /* 0x0000000000107947 */ /* 0x000fea0003800000 */
.L_x_1:
[----:B------:R-:W-:Y:S02]  /*02c0*/  MOV R0, 0xffffffff ;  /* 0xffffffff00007802 */ /* 0x000fe40000000f00 */
[----:B------:R-:W-:-:S03]  /*02d0*/  MOV R4, 0x300 ;  /* 0x0000030000047802 */ /* 0x000fc60000000f00 */
[----:B------:R1:W-:Y:S04]  /*02e0*/  STS [UR4], R0 ;  /* 0x00000000ff007988 */ /* 0x0003e80008000804 */
[----:B01----:R-:W-:Y:S05]  /*02f0*/  CALL.REL.NOINC `($__internal_1_$__cuda_sm10x_tcgen05_guardrail_trap_phase_invalid_during_alloc) ;  /* 0x0000004800747944 */ /* 0x003fea0003c00000 */
.L_x_2:
[----:B------:R-:W-:Y:S05]  /*0300*/  WARPSYNC.ALL ;  /* 0x0000000000007948 */ /* 0x000fea0003800000 */
[----:B------:R-:W-:Y:S01]  /*0310*/  NOP ;  /* 0x0000000000007918 */ /* 0x000fe20000000000 */
.L_x_0:
[----:B------:R-:W2:Y:S01]  /*0320*/  S2R R5, SR_CTAID.X ;  /* 0x0000000000057919 */ /* 0x000ea20000002500 */
[----:B------:R-:W3:Y:S01]  /*0330*/  S2UR UR10, SR_CTAID.Y ;  /* 0x00000000000a79c3 */ /* 0x000ee20000002600 */
[----:B------:R-:W3:Y:S01]  /*0340*/  LDCU.64 UR4, c[0x0][0x3b0] ;  /* 0x00007600ff0477ac */ /* 0x000ee20008000a00 */
[----:B-1----:R-:W-:Y:S01]  /*0350*/  LOP3.LUT R2, R3, 0xff, RZ, 0xc0, !PT ;  /* 0x000000ff03027812 */ /* 0x002fe200078ec0ff */
[----:B------:R-:W-:Y:S01]  /*0360*/  UMOV UR11, 0x400 ;  /* 0x00000400000b7882 */ /* 0x000fe20000000000 */
[----:B------:R-:W1:Y:S04]  /*0370*/  LDCU.64 UR34, c[0x0][0x358] ;  /* 0x00006b00ff2277ac */ /* 0x000e680008000a00 */
[----:B------:R-:W4:Y:S08]  /*0380*/  S2UR UR6, SR_CgaCtaId ;  /* 0x00000000000679c3 */ /* 0x000f300000008800 */
[----:B------:R-:W0:Y:S08]  /*0390*/  LDC R71, c[0x0][0x3b8] ;  /* 0x0000ee00ff477b82 */ /* 0x000e300000000800 */
[----:B------:R-:W1:Y:S01]  /*03a0*/  LDC.64 R6, c[0x0][0x380] ;  /* 0x0000e000ff067b82 */ /* 0x000e620000000a00 */
[----:B---3--:R-:W-:-:S04]  /*03b0*/  UIMAD UR4, UR10, UR4, URZ ;  /* 0x000000040a0472a4 */ /* 0x008fc8000f8e02ff */
[----:B------:R-:W-:Y:S01]  /*03c0*/  USHF.L.U32 UR7, UR4, 0x1, URZ ;  /* 0x0000000104077899 */ /* 0x000fe200080006ff */
[----:B--2---:R-:W-:Y:S01]  /*03d0*/  LEA R0, R5, R2, 0x8 ;  /* 0x0000000205007211 */ /* 0x004fe200078e40ff */
[----:B----4-:R-:W-:Y:S01]  /*03e0*/  ULEA UR11, UR6, UR11, 0x18 ;  /* 0x0000000b060b7291 */ /* 0x010fe2000f8ec0ff */
[----:B------:R-:W-:Y:S03]  /*03f0*/  BAR.SYNC.DEFER_BLOCKING 0x0 ;  /* 0x0000000000007b1d */ /* 0x000fe60000010000 */
[----:B------:R-:W-:Y:S01]  /*0400*/  IMAD R4, R0, UR5, RZ ;  /* 0x0000000500047c24 */ /* 0x000fe2000f8e02ff */
[----:B------:R-:W-:Y:S01]  /*0410*/  UIMAD.WIDE UR4, UR4, 0x2, URZ ;  /* 0x00000002040478a5 */ /* 0x000fe2000f8e02ff */
[----:B0-----:R-:W-:-:S03]  /*0420*/  IMAD R11, R71, 0x6, RZ ;  /* 0x00000006470b7824 */ /* 0x001fc600078e02ff */
[C---:B------:R-:W-:Y:S01]  /*0430*/  SHF.L.U32 R17, R4.reuse, 0x1, RZ ;  /* 0x0000000104117819 */ /* 0x040fe200000006ff */
[----:B------:R-:W-:Y:S01]  /*0440*/  IMAD.HI R4, R4, 0x2, RZ ;  /* 0x0000000204047827 */ /* 0x000fe200078e02ff */
[----:B------:R-:W-:-:S03]  /*0450*/  LEA R5, R71, R71, 0x1 ;  /* 0x0000004747057211 */ /* 0x000fc600078e08ff */
[----:B------:R-:W-:Y:S01]  /*0460*/  IMAD R21, R71, 0xc, RZ ;  /* 0x0000000c47157824 */ /* 0x000fe200078e02ff */
[----:B-1----:R-:W-:Y:S01]  /*0470*/  IADD3 R16, P1, P2, R17, UR7, R6 ;  /* 0x0000000711107c10 */ /* 0x002fe2000fa3e006 */
[C---:B------:R-:W-:Y:S02]  /*0480*/  IMAD R19, R71.reuse, 0x24, RZ ;  /* 0x0000002447137824 */ /* 0x040fe400078e02ff */
[C---:B------:R-:W-:Y:S01]  /*0490*/  IMAD R27, R71.reuse, 0x18, RZ ;  /* 0x00000018471b7824 */ /* 0x040fe200078e02ff */
[----:B------:R-:W-:Y:S01]  /*04a0*/  IADD3.X R17, PT, PT, R4, UR5, R7, P1, P2 ;  /* 0x0000000504117c10 */ /* 0x000fe20008fe4407 */
[----:B------:R-:W-:Y:S01]  /*04b0*/  IMAD R13, R71, 0x22, RZ ;  /* 0x00000022470d7824 */ /* 0x000fe200078e02ff */
[-C--:B------:R-:W-:Y:S01]  /*04c0*/  IADD3 R18, P6, PT, R11, R16.reuse, RZ ;  /* 0x000000100b127210 */ /* 0x080fe20007fde0ff */
[----:B------:R-:W-:Y:S01]  /*04d0*/  IMAD R37, R71, 0xa, RZ ;  /* 0x0000000a47257824 */ /* 0x000fe200078e02ff */
[-C--:B------:R-:W-:Y:S01]  /*04e0*/  IADD3 R8, P2, PT, R19, R16.reuse, RZ ;  /* 0x0000001013087210 */ /* 0x080fe20007f5e0ff */
[----:B------:R-:W0:Y:S01]  /*04f0*/  LDS R68, [UR11] ;  /* 0x0000000bff447984 */ /* 0x000e220008000800 */
[-C--:B------:R-:W-:Y:S01]  /*0500*/  IADD3 R12, P5, PT, R21, R16.reuse, RZ ;  /* 0x00000010150c7210 */ /* 0x080fe20007fbe0ff */
[C---:B------:R-:W-:Y:S01]  /*0510*/  IMAD R31, R71.reuse, 0x30, RZ ;  /* 0x00000030471f7824 */ /* 0x040fe200078e02ff */
[C---:B------:R-:W-:Y:S01]  /*0520*/  SHF.L.U32 R15, R71.reuse, 0x3, RZ ;  /* 0x00000003470f7819 */ /* 0x040fe200000006ff */
[----:B------:R-:W-:Y:S01]  /*0530*/  BAR.SYNC.DEFER_BLOCKING 0x0 ;  /* 0x0000000000007b1d */ /* 0x000fe20000010000 */
[----:B------:R-:W-:-:S02]  /*0540*/  LEA R10, P1, R71, R16, 0x4 ;  /* 0x00000010470a7211 */ /* 0x000fc400078220ff */
[-C--:B------:R-:W-:Y:S02]  /*0550*/  LEA.HI.X.SX32 R19, R5, R17.reuse, 0x1, P6 ;  /* 0x0000001105137211 */ /* 0x080fe400030f0eff */
[-C--:B------:R-:W-:Y:S01]  /*0560*/  IADD3 R14, P6, PT, R27, R16.reuse, RZ ;  /* 0x000000101b0e7210 */ /* 0x080fe20007fde0ff */
[C---:B------:R-:W-:Y:S01]  /*0570*/  IMAD R53, R71.reuse, 0x14, RZ ;  /* 0x0000001447357824 */ /* 0x040fe200078e02ff */
[C---:B------:R-:W-:Y:S01]  /*0580*/  SHF.L.U32 R7, R71.reuse, 0x1, RZ ;  /* 0x0000000147077819 */ /* 0x040fe200000006ff */
[----:B------:R-:W-:Y:S01]  /*0590*/  IMAD R43, R71, 0xe, RZ ;  /* 0x0000000e472b7824 */ /* 0x000fe200078e02ff */
[-C--:B------:R-:W-:Y:S01]  /*05a0*/  IADD3 R6, P3, PT, R13, R16.reuse, RZ ;  /* 0x000000100d067210 */ /* 0x080fe20007f7e0ff */
[----:B------:R-:W-:Y:S01]  /*05b0*/  IMAD R67, R71, 0x1c, RZ ;  /* 0x0000001c47437824 */ /* 0x000fe200078e02ff */
[-C--:B------:R-:W-:Y:S01]  /*05c0*/  LEA.HI.X.SX32 R13, R11, R17.reuse, 0x1, P5 ;  /* 0x000000110b0d7211 */ /* 0x080fe200028f0eff */
[----:B------:R-:W-:Y:S01]  /*05d0*/  IMAD R29, R71, 0x26, RZ ;  /* 0x00000026471d7824 */ /* 0x000fe200078e02ff */
[-C--:B------:R-:W-:Y:S01]  /*05e0*/  LEA.HI.X.SX32 R11, R15, R17.reuse, 0x1, P1 ;  /* 0x000000110f0b7211 */ /* 0x080fe200008f0eff */
[C---:B------:R-:W-:Y:S01]  /*05f0*/  IMAD R49, R71.reuse, 0x12, RZ ;  /* 0x0000001247317824 */ /* 0x040fe200078e02ff */
[C---:B------:R-:W-:Y:S01]  /*0600*/  SHF.L.U32 R25, R71.reuse, 0x4, RZ ;  /* 0x0000000447197819 */ /* 0x040fe200000006ff */
[C---:B------:R-:W-:Y:S01]  /*0610*/  IMAD R57, R71.reuse, 0x16, RZ ;  /* 0x0000001647397824 */ /* 0x040fe200078e02ff */
[CC--:B------:R-:W-:Y:S01]  /*0620*/  LEA R20, P5, R71.reuse, R16.reuse, 0x5 ;  /* 0x0000001047147211 */ /* 0x0c0fe200078a28ff */
[----:B------:R-:W-:Y:S01]  /*0630*/  IMAD R75, R71, 0x2a, RZ ;  /* 0x0000002a474b7824 */ /* 0x000fe200078e02ff */
[-C--:B------:R-:W-:Y:S01]  /*0640*/  LEA.HI.X.SX32 R15, R21, R17.reuse, 0x1, P6 ;  /* 0x00000011150f7211 */ /* 0x080fe200030f0eff */
[----:B------:R-:W-:Y:S01]  /*0650*/  IMAD R39, R71, 0xb, RZ ;  /* 0x0000000b47277824 */ /* 0x000fe200078e02ff */
[-C--:B------:R-:W-:Y:S01]  /*0660*/  IADD3 R24, P6, PT, R7, R16.reuse, RZ ;  /* 0x0000001007187210 */ /* 0x080fe20007fde0ff */
[----:B------:R-:W-:Y:S01]  /*0670*/  IMAD R63, R71, 0x1a, RZ ;  /* 0x0000001a473f7824 */ /* 0x000fe200078e02ff */
[-C--:B------:R-:W-:Y:S01]  /*0680*/  LEA.HI.X.SX32 R21, R25, R17.reuse, 0x1, P5 ;  /* 0x0000001119157211 */ /* 0x080fe200028f0eff */
[C---:B------:R-:W-:Y:S01]  /*0690*/  IMAD R51, R71.reuse, 0x13, RZ ;  /* 0x0000001347337824 */ /* 0x040fe200078e02ff */
[C---:B------:R-:W-:Y:S01]  /*06a0*/  LEA.HI.X.SX32 R25, R71.reuse, R17, 0x1, P6 ;  /* 0x0000001147197211 */ /* 0x040fe200030f0eff */
[C---:B------:R-:W-:Y:S01]  /*06b0*/  IMAD R69, R71.reuse, 0x1e, RZ ;  /* 0x0000001e47457824 */ /* 0x040fe200078e02ff */
[C---:B------:R-:W-:Y:S01]  /*06c0*/  LEA R23, R71.reuse, R71, 0x2 ;  /* 0x0000004747177211 */ /* 0x040fe200078e10ff */
[----:B------:R-:W-:Y:S01]  /*06d0*/  IMAD R55, R71, 0x15, RZ ;  /* 0x0000001547377824 */ /* 0x000fe200078e02ff */
[-C--:B------:R-:W-:Y:S01]  /*06e0*/  IADD3 R30, P6, PT, R37, R16.reuse, RZ ;  /* 0x00000010251e7210 */ /* 0x080fe20007fde0ff */
[----:B------:R-:W5:Y:S01]  /*06f0*/  LDG.E.U16 R12, desc[UR34][R12.64] ;  /* 0x000000220c0c7981 */ /* 0x000f62000c1e1500 */
[-C--:B------:R-:W-:Y:S01]  /*0700*/  IADD3 R4, P4, PT, R31, R16.reuse, RZ ;  /* 0x000000101f047210 */ /* 0x080fe20007f9e0ff */
        /* <DEDUP_REMOVED lines=8> */
[----:B------:R-:W1:Y:S01]  /*0790*/  LDCU UR4, c[0x0][0x3c8] ;  /* 0x00007900ff0477ac */ /* 0x000e620008000800 */
[C---:B------:R-:W-:Y:S01]  /*07a0*/  SHF.L.U32 R9, R71.reuse, 0x2, RZ ;  /* 0x0000000247097819 */ /* 0x040fe200000006ff */
[C---:B------:R-:W-:Y:S01]  /*07b0*/  IMAD R85, R71.reuse, 0x36, RZ ;  /* 0x0000003647557824 */ /* 0x040fe200078e02ff */
[----:B------:R-:W-:Y:S01]  /*07c0*/  LEA R28, P4, R71, R16, 0x3 ;  /* 0x00000010471c7211 */ /* 0x000fe200078818ff */
[----:B------:R-:W5:Y:S01]  /*07d0*/  LDG.E.U16 R10, desc[UR34][R10.64] ;  /* 0x000000220a0a7981 */ /* 0x000f62000c1e1500 */
[----:B------:R-:W-:-:S02]  /*07e0*/  LEA.HI.X.SX32 R27, R7, R17, 0x1, P5 ;  /* 0x00000011071b7211 */ /* 0x000fc400028f0eff */
[C---:B------:R-:W-:Y:S01]  /*07f0*/  LEA R33, R71.reuse, -R71, 0x3 ;  /* 0x8000004747217211 */ /* 0x040fe200078e18ff */
[----:B------:R-:W-:Y:S01]  /*0800*/  IMAD R89, R71, 0x3a, RZ ;  /* 0x0000003a47597824 */ /* 0x000fe200078e02ff */
[-C--:B------:R-:W-:Y:S01]  /*0810*/  IADD3 R32, P5, PT, R43, R16.reuse, RZ ;  /* 0x000000102b207210 */ /* 0x080fe20007fbe0ff */
[----:B------:R-:W-:Y:S01]  /*0820*/  IMAD R61, R71, 0x19, RZ ;  /* 0x00000019473d7824 */ /* 0x000fe200078e02ff */
[-C--:B------:R-:W-:Y:S01]  /*0830*/  LEA.HI.X.SX32 R37, R37, R17.reuse, 0x1, P6 ;  /* 0x0000001125257211 */ /* 0x080fe200030f0eff */
[----:B------:R-:W-:Y:S01]  /*0840*/  IMAD R65, R71, 0x1b, RZ ;  /* 0x0000001b47417824 */ /* 0x000fe200078e02ff */
[-C--:B------:R-:W-:Y:S01]  /*0850*/  IADD3 R42, P6, PT, R67, R16.reuse, RZ ;  /* 0x00000010432a7210 */ /* 0x080fe20007fde0ff */
[----:B------:R-:W-:Y:S01]  /*0860*/  IMAD R79, R71, 0x2e, RZ ;  /* 0x0000002e474f7824 */ /* 0x000fe200078e02ff */
[----:B------:R-:W-:Y:S01]  /*0870*/  IADD3 R22, P1, PT, R29, R16, RZ ;  /* 0x000000101d167210 */ /* 0x000fe20007f3e0ff */
[----:B------:R2:W5:Y:S01]  /*0880*/  LDG.E.U16 R13, desc[UR34][R36.64] ;  /* 0x00000022240d7981 */ /* 0x000562000c1e1500 */
[----:B------:R-:W-:-:S02]  /*0890*/  LEA.HI.X.SX32 R29, R9, R17, 0x1, P4 ;  /* 0x00000011091d7211 */ /* 0x000fc400020f0eff */
[C---:B------:R-:W-:Y:S01]  /*08a0*/  LEA R35, R71.reuse, R71, 0x3 ;  /* 0x0000004747237211 */ /* 0x040fe200078e18ff */
[----:B------:R-:W-:Y:S01]  /*08b0*/  IMAD R83, R71, 0x34, RZ ;  /* 0x0000003447537824 */ /* 0x000fe200078e02ff */
[-C--:B------:R-:W-:Y:S01]  /*08c0*/  IADD3 R34, P4, PT, R49, R16.reuse, RZ ;  /* 0x0000001031227210 */ /* 0x080fe20007f9e0ff */
[----:B------:R-:W-:Y:S01]  /*08d0*/  IMAD R59, R71, 0x17, RZ ;  /* 0x00000017473b7824 */ /* 0x000fe200078e02ff */
[-C--:B------:R-:W-:Y:S01]  /*08e0*/  LEA.HI.X.SX32 R33, R33, R17.reuse, 0x1, P5 ;  /* 0x0000001121217211 */ /* 0x080fe200028f0eff */
[----:B------:R-:W-:Y:S01]  /*08f0*/  IMAD R87, R71, 0x38, RZ ;  /* 0x0000003847577824 */ /* 0x000fe200078e02ff */
[-C--:B------:R-:W-:Y:S01]  /*0900*/  IADD3 R38, P5, PT, R57, R16.reuse, RZ ;  /* 0x0000001039267210 */ /* 0x080fe20007fbe0ff */
[----:B--2---:R-:W2:Y:S01]  /*0910*/  LDC.64 R36, c[0x0][0x3c0] ;  /* 0x0000f000ff247b82 */ /* 0x004ea20000000a00 */
[-C--:B------:R-:W-:Y:S01]  /*0920*/  LEA.HI.X.SX32 R43, R43, R17.reuse, 0x1, P6 ;  /* 0x000000112b2b7211 */ /* 0x080fe200030f0eff */
[----:B------:R-:W-:Y:S01]  /*0930*/  IMAD R91, R71, 0x3c, RZ ;  /* 0x0000003c475b7824 */ /* 0x000fe200078e02ff */
[-C--:B------:R-:W-:Y:S01]  /*0940*/  IADD3 R50, P6, PT, R75, R16.reuse, RZ ;  /* 0x000000104b327210 */ /* 0x080fe20007fde0ff */
[----:B------:R-:W-:Y:S01]  /*0950*/  IMAD R93, R71, 0x3e, RZ ;  /* 0x0000003e475d7824 */ /* 0x000fe200078e02ff */
[----:B------:R-:W-:Y:S01]  /*0960*/  LEA.HI.X.SX32 R35, R35, R17, 0x1, P4 ;  /* 0x0000001123237211 */ /* 0x000fe200020f0eff */
[----:B------:R-:W5:Y:S01]  /*0970*/  LDG.E.U16 R46, desc[UR34][R16.64] ;  /* 0x00000022102e7981 */ /* 0x000f62000c1e1500 */
[----:B------:R-:W-:-:S02]  /*0980*/  IADD3 R40, P4, PT, R63, R16, RZ ;  /* 0x000000103f287210 */ /* 0x000fc40007f9e0ff */
[-C--:B------:R-:W-:Y:S01]  /*0990*/  LEA.HI.X.SX32 R39, R39, R17.reuse, 0x1, P5 ;  /* 0x0000001127277211 */ /* 0x080fe200028f0eff */
[----:B------:R-:W5:Y:S01]  /*09a0*/  LDG.E.U16 R21, desc[UR34][R20.64] ;  /* 0x0000002214157981 */ /* 0x000f62000c1e1500 */
[----:B------:R-:W-:Y:S02]  /*09b0*/  LEA.HI.X.SX32 R23, R51, R17, 0x1, P1 ;  /* 0x0000001133177211 */ /* 0x000fe400008f0eff */
[----:B------:R-:W-:Y:S01]  /*09c0*/  LEA R45, R71, -R71, 0x4 ;  /* 0x80000047472d7211 */ /* 0x000fe200078e20ff */
[----:B------:R-:W5:Y:S01]  /*09d0*/  LDG.E.U16 R14, desc[UR34][R14.64] ;  /* 0x000000220e0e7981 */ /* 0x000f62000c1e1500 */
[----:B------:R-:W-:Y:S02]  /*09e0*/  IADD3 R44, P5, PT, R69, R16, RZ ;  /* 0x00000010452c7210 */ /* 0x000fe40007fbe0ff */
[-C--:B------:R-:W-:Y:S01]  /*09f0*/  LEA.HI.X.SX32 R51, R55, R17.reuse, 0x1, P6 ;  /* 0x0000001137337211 */ /* 0x080fe200030f0eff */
[----:B------:R-:W5:Y:S01]  /*0a00*/  LDG.E.U16 R18, desc[UR34][R18.64] ;  /* 0x0000002212127981 */ /* 0x000f62000c1e1500 */
[----:B------:R-:W-:-:S02]  /*0a10*/  LEA.HI.X.SX32 R41, R41, R17, 0x1, P4 ;  /* 0x0000001129297211 */ /* 0x000fc400020f0eff */
[----:B------:R-:W-:Y:S01]  /*0a20*/  LEA R47, R71, R71, 0x4 ;  /* 0x00000047472f7211 */ /* 0x000fe200078e20ff */
[----:B------:R3:W5:Y:S01]  /*0a30*/  LDG.E.U16 R11, desc[UR34][R50.64] ;  /* 0x00000022320b7981 */ /* 0x000762000c1e1500 */
[-C--:B------:R-:W-:Y:S02]  /*0a40*/  IADD3 R48, P4, PT, R73, R16.reuse, RZ ;  /* 0x0000001049307210 */ /* 0x080fe40007f9e0ff */
[-C--:B------:R-:W-:Y:S01]  /*0a50*/  LEA.HI.X.SX32 R45, R45, R17.reuse, 0x1, P5 ;  /* 0x000000112d2d7211 */ /* 0x080fe200028f0eff */
[----:B------:R-:W5:Y:S01]  /*0a60*/  LDG.E.U16 R24, desc[UR34][R24.64] ;  /* 0x0000002218187981 */ /* 0x000f62000c1e1500 */
[-C--:B------:R-:W-:Y:S02]  /*0a70*/  IADD3 R52, P5, PT, R77, R16.reuse, RZ ;  /* 0x000000104d347210 */ /* 0x080fe40007fbe0ff */
[-C--:B------:R-:W-:Y:S01]  /*0a80*/  LEA.HI.X.SX32 R9, R49, R17.reuse, 0x1, P2 ;  /* 0x0000001131097211 */ /* 0x080fe200010f0eff */
[----:B--2---:R-:W-:Y:S01]  /*0a90*/  IMAD R36, R36, UR10, RZ ;  /* 0x0000000a24247c24 */ /* 0x004fe2000f8e02ff */
[-C--:B------:R-:W-:Y:S01]  /*0aa0*/  LEA.HI.X.SX32 R7, R47, R17.reuse, 0x1, P3 ;  /* 0x000000112f077211 */ /* 0x080fe200018f0eff */
[----:B---3--:R-:W2:Y:S01]  /*0ab0*/  LDC.64 R50, c[0x0][0x388] ;  /* 0x0000e200ff327b82 */ /* 0x008ea20000000a00 */
[-C--:B------:R-:W-:Y:S01]  /*0ac0*/  IADD3 R56, P2, PT, R81, R16.reuse, RZ ;  /* 0x0000001051387210 */ /* 0x080fe20007f5e0ff */
[----:B------:R-:W-:Y:S01]  /*0ad0*/  IMAD R47, R71, 0x1d, RZ ;  /* 0x0000001d472f7824 */ /* 0x000fe200078e02ff */
[----:B------:R-:W-:Y:S01]  /*0ae0*/  LEA.HI.X.SX32 R49, R53, R17, 0x1, P4 ;  /* 0x0000001135317211 */ /* 0x000fe200020f0eff */
[----:B------:R3:W5:Y:S01]  /*0af0*/  LDG.E.U16 R9, desc[UR34][R8.64] ;  /* 0x0000002208097981 */ /* 0x000762000c1e1500 */
[----:B------:R-:W-:-:S02]  /*0b00*/  IADD3 R60, P4, PT, R85, R16, RZ ;  /* 0x00000010553c7210 */ /* 0x000fc40007f9e0ff */
[-C--:B------:R-:W-:Y:S01]  /*0b10*/  LEA.HI.X.SX32 R53, R57, R17.reuse, 0x1, P5 ;  /* 0x0000001139357211 */ /* 0x080fe200028f0eff */
[----:B------:R-:W5:Y:S01]  /*0b20*/  LDG.E.U16 R7, desc[UR34][R6.64] ;  /* 0x0000002206077981 */ /* 0x000f62000c1e1500 */
[-C--:B------:R-:W-:Y:S02]  /*0b30*/  IADD3 R64, P5, PT, R89, R16.reuse, RZ ;  /* 0x0000001059407210 */ /* 0x080fe40007fbe0ff */
[-C--:B------:R-:W-:Y:S01]  /*0b40*/  LEA.HI.X.SX32 R57, R61, R17.reuse, 0x1, P2 ;  /* 0x000000113d397211 */ /* 0x080fe200010f0eff */
[----:B------:R-:W5:Y:S01]  /*0b50*/  LDG.E.U16 R15, desc[UR34][R52.64] ;  /* 0x00000022340f7981 */ /* 0x000f62000c1e1500 */
[-C--:B------:R-:W-:Y:S02]  /*0b60*/  LEA.HI.X.SX32 R61, R65, R17.reuse, 0x1, P4 ;  /* 0x00000011413d7211 */ /* 0x080fe400020f0eff */
[----:B------:R-:W-:Y:S01]  /*0b70*/  LEA.HI.X.SX32 R65, R47, R17, 0x1, P5 ;  /* 0x000000112f417211 */ /* 0x000fe200028f0eff */
[----:B------:R-:W5:Y:S01]  /*0b80*/  LDG.E.U16 R26, desc[UR34][R26.64] ;  /* 0x000000221a1a7981 */ /* 0x000f62000c1e1500 */
[----:B------:R-:W-:-:S02]  /*0b90*/  IADD3 R54, P3, PT, R79, R16, RZ ;  /* 0x000000104f367210 */ /* 0x000fc40007f7e0ff */
[-C--:B------:R-:W-:Y:S01]  /*0ba0*/  IADD3 R58, P1, PT, R83, R16.reuse, RZ ;  /* 0x00000010533a7210 */ /* 0x080fe20007f3e0ff */
[----:B------:R4:W5:Y:S01]  /*0bb0*/  LDG.E.U16 R47, desc[UR34][R4.64] ;  /* 0x00000022042f7981 */ /* 0x000962000c1e1500 */
[----:B---3--:R-:W-:Y:S02]  /*0bc0*/  SHF.R.U32.HI R8, RZ, 0x5, R3 ;  /* 0x00000005ff087819 */ /* 0x008fe40000011603 */
[-C--:B------:R-:W-:Y:S01]  /*0bd0*/  IADD3 R62, P6, PT, R87, R16.reuse, RZ ;  /* 0x00000010573e7210 */ /* 0x080fe20007fde0ff */
[----:B------:R-:W5:Y:S01]  /*0be0*/  LDG.E.U16 R28, desc[UR34][R28.64] ;  /* 0x000000221c1c7981 */ /* 0x000f62000c1e1500 */
[----:B------:R-:W-:Y:S02]  /*0bf0*/  LEA.HI.X.SX32 R55, R59, R17, 0x1, P3 ;  /* 0x000000113b377211 */ /* 0x000fe400018f0eff */
[----:B------:R-:W-:Y:S01]  /*0c00*/  IADD3 R66, P3, PT, R91, R16, RZ ;  /* 0x000000105b427210 */ /* 0x000fe20007f7e0ff */
[----:B------:R-:W5:Y:S01]  /*0c10*/  LDG.E.U16 R30, desc[UR34][R30.64] ;  /* 0x000000221e1e7981 */ /* 0x000f62000c1e1500 */
[----:B------:R-:W-:-:S02]  /*0c20*/  LEA R71, R71, -R71, 0x5 ;  /* 0x8000004747477211 */ /* 0x000fc400078e28ff */
[----:B----4-:R-:W-:Y:S01]  /*0c30*/  LOP3.LUT R4, R3, 0x1f, RZ, 0xc0, !PT ;  /* 0x0000001f03047812 */ /* 0x010fe200078ec0ff */
[----:B------:R-:W5:Y:S01]  /*0c40*/  LDG.E.U16 R32, desc[UR34][R32.64] ;  /* 0x0000002220207981 */ /* 0x000f62000c1e1500 */
[----:B------:R-:W-:Y:S02]  /*0c50*/  SHF.R.U32.HI R5, RZ, 0x5, R3 ;  /* 0x00000005ff057819 */ /* 0x000fe40000011603 */
[----:B------:R-:W-:Y:S01]  /*0c60*/  SGXT.U32 R8, R8, 0x3 ;  /* 0x000000030808781a */ /* 0x000fe20000000000 */
[----:B-1----:R-:W-:Y:S01]  /*0c70*/  IMAD R4, R4, UR4, RZ ;  /* 0x0000000404047c24 */ /* 0x002fe2000f8e02ff */
[----:B------:R-:W-:Y:S01]  /*0c80*/  IADD3 R16, P2, PT, R93, R16, RZ ;  /* 0x000000105d107210 */ /* 0x000fe20007f5e0ff */
[----:B------:R-:W5:Y:S01]  /*0c90*/  LDG.E.U16 R34, desc[UR34][R34.64] ;  /* 0x0000002222227981 */ /* 0x000f62000c1e1500 */
[-C--:B------:R-:W-:Y:S02]  /*0ca0*/  LEA.HI.X.SX32 R59, R63, R17.reuse, 0x1, P1 ;  /* 0x000000113f3b7211 */ /* 0x080fe400008f0eff */
[----:B------:R-:W-:Y:S01]  /*0cb0*/  LEA.HI.X.SX32 R63, R67, R17, 0x1, P6 ;  /* 0x00000011433f7211 */ /* 0x000fe200030f0eff */
[----:B------:R-:W5:Y:S01]  /*0cc0*/  LDG.E.U16 R38, desc[UR34][R38.64] ;  /* 0x0000002226267981 */ /* 0x000f62000c1e1500 */
[----:B------:R-:W-:Y:S01]  /*0cd0*/  R2UR UR26, R5 ;  /* 0x00000000051a72ca */ /* 0x000fe200000e0000 */
[----:B------:R-:W-:Y:S01]  /*0ce0*/  IMAD R8, R8, R37, RZ ;  /* 0x0000002508087224 */ /* 0x000fe200078e02ff */
[----:B------:R-:W-:Y:S01]  /*0cf0*/  LEA.HI.X.SX32 R67, R69, R17, 0x1, P3 ;  /* 0x0000001145437211 */ /* 0x000fe200018f0eff */
[----:B------:R-:W5:Y:S01]  /*0d00*/  LDG.E.U16 R40, desc[UR34][R40.64] ;  /* 0x0000002228287981 */ /* 0x000f62000c1e1500 */
[----:B------:R-:W-:-:S02]  /*0d10*/  SHF.L.U32 R6, R4, 0x1, RZ ;  /* 0x0000000104067819 */ /* 0x000fc400000006ff */
[----:B------:R-:W-:Y:S01]  /*0d20*/  SHF.L.U32 R5, R36, 0x1, RZ ;  /* 0x0000000124057819 */ /* 0x000fe200000006ff */
[----:B------:R-:W5:Y:S01]  /*0d30*/  LDG.E.U16 R42, desc[UR34][R42.64] ;  /* 0x000000222a2a7981 */ /* 0x000f62000c1e1500 */
[----:B------:R-:W-:Y:S01]  /*0d40*/  LEA.HI.X.SX32 R17, R71, R17, 0x1, P2 ;  /* 0x0000001147117211 */ /* 0x000fe200010f0eff */
[----:B------:R-:W-:Y:S01]  /*0d50*/  IMAD.HI R4, R4, 0x2, RZ ;  /* 0x0000000204047827 */ /* 0x000fe200078e02ff */
[----:B------:R-:W-:Y:S01]  /*0d60*/  SHF.L.U32 R20, R3, 0x1, RZ ;  /* 0x0000000103147819 */ /* 0x000fe200000006ff */
[----:B------:R-:W5:Y:S01]  /*0d70*/  LDG.E.U16 R44, desc[UR34][R44.64] ;  /* 0x000000222c2c7981 */ /* 0x000f62000c1e1500 */
[----:B--2---:R-:W-:Y:S01]  /*0d80*/  IADD3 R50, P1, P2, R6, R50, R5 ;  /* 0x0000003206327210 */ /* 0x004fe20007a3e005 */
[----:B------:R-:W-:Y:S01]  /*0d90*/  IMAD.HI R36, R36, 0x2, RZ ;  /* 0x0000000224247827 */ /* 0x000fe200078e02ff */
[----:B------:R-:W-:Y:S01]  /*0da0*/  LEA R5, R37, R8, 0x3 ;  /* 0x0000000825057211 */ /* 0x000fe200078e18ff */
[----:B------:R1:W5:Y:S01]  /*0db0*/  LDG.E.U16 R16, desc[UR34][R16.64] ;  /* 0x0000002210107981 */ /* 0x000362000c1e1500 */
[----:B------:R-:W-:-:S02]  /*0dc0*/  LOP3.LUT R6, R20, 0x7e, RZ, 0xc0, !PT ;  /* 0x0000007e14067812 */ /* 0x000fc400078ec0ff */
[----:B------:R-:W-:Y:S01]  /*0dd0*/  IADD3.X R4, PT, PT, R4, R51, R36, P1, P2 ;  /* 0x0000003304047210 */ /* 0x000fe20000fe4424 */
[----:B------:R2:W5:Y:S01]  /*0de0*/  LDG.E.U16 R22, desc[UR34][R22.64] ;  /* 0x0000002216167981 */ /* 0x000562000c1e1500 */
[-C--:B------:R-:W-:Y:S02]  /*0df0*/  LEA R52, P1, R8, R50.reuse, 0x1 ;  /* 0x0000003208347211 */ /* 0x080fe400078208ff */
[----:B------:R-:W-:Y:S01]  /*0e00*/  LEA R50, P2, R5, R50, 0x1 ;  /* 0x0000003205327211 */ /* 0x000fe200078408ff */
[----:B------:R2:W5:Y:S01]  /*0e10*/  LDG.E.U16 R48, desc[UR34][R48.64] ;  /* 0x0000002230307981 */ /* 0x000562000c1e1500 */
[----:B-1----:R-:W-:-:S03]  /*0e20*/  LOP3.LUT R17, R3, 0xc0, RZ, 0xc0, !PT ;  /* 0x000000c003117812 */ /* 0x002fc600078ec0ff */
[----:B------:R2:W5:Y:S01]  /*0e30*/  LDG.E.U16 R54, desc[UR34][R54.64] ;  /* 0x0000002236367981 */ /* 0x000562000c1e1500 */
[----:B0-----:R-:W-:Y:S02]  /*0e40*/  R2UR UR12, R68 ;  /* 0x00000000440c72ca */ /* 0x001fe400000e0000 */
[----:B------:R-:W-:Y:S01]  /*0e50*/  LEA R6, R17, R6, 0x6 ;  /* 0x0000000611067211 */ /* 0x000fe200078e30ff */
[----:B------:R2:W5:Y:S01]  /*0e60*/  LDG.E.U16 R56, desc[UR34][R56.64] ;  /* 0x0000002238387981 */ /* 0x000562000c1e1500 */
[----:B------:R-:W-:-:S03]  /*0e70*/  LEA.HI.X.SX32 R51, R5, R4, 0x1, P2 ;  /* 0x0000000405337211 */ /* 0x000fc600010f0eff */
[----:B------:R2:W5:Y:S01]  /*0e80*/  LDG.E.U16 R58, desc[UR34][R58.64] ;  /* 0x000000223a3a7981 */ /* 0x000562000c1e1500 */
[----:B------:R-:W-:-:S03]  /*0e90*/  LEA.HI.X.SX32 R53, R8, R4, 0x1, P1 ;  /* 0x0000000408357211 */ /* 0x000fc600008f0eff */
[----:B------:R2:W5:Y:S01]  /*0ea0*/  LDG.E.U16 R60, desc[UR34][R60.64] ;  /* 0x000000223c3c7981 */ /* 0x000562000c1e1500 */
[----:B------:R-:W-:-:S03]  /*0eb0*/  LOP3.LUT R5, R6, 0x10, RZ, 0x3c, !PT ;  /* 0x0000001006057812 */ /* 0x000fc600078e3cff */
[----:B------:R2:W5:Y:S04]  /*0ec0*/  LDG.E.U16 R62, desc[UR34][R62.64] ;  /* 0x000000223e3e7981 */ /* 0x000568000c1e1500 */
[----:B------:R2:W5:Y:S04]  /*0ed0*/  LDG.E.U16 R64, desc[UR34][R64.64] ;  /* 0x0000002240407981 */ /* 0x000568000c1e1500 */
[----:B------:R2:W5:Y:S01]  /*0ee0*/  LDG.E.U16 R66, desc[UR34][R66.64] ;  /* 0x0000002242427981 */ /* 0x000562000c1e1500 */
[----:B------:R-:W-:Y:S05]  /*0ef0*/  @P0 BRA `(.L_x_5) ;  /* 0x0000000000180947 */ /* 0x000fea0003800000 */
[----:B------:R-:W-:Y:S01]  /*0f00*/  ELECT P1, URZ, PT ;  /* 0x0000000000ff782f */ /* 0x000fe20003820000 */
[----:B------:R-:W-:Y:S01]  /*0f10*/  HFMA2 R4, -RZ, RZ, 0, 5.9604644775390625e-08 ;  /* 0x00000001ff047431 */ /* 0x000fe200000001ff */
[----:B------:R-:W-:Y:S01]  /*0f20*/  UMOV UR4, 0x40 ;  /* 0x0000004000047882 */ /* 0x000fe20000000000 */
[----:B------:R-:W-:Y:S01]  /*0f30*/  UVIRTCOUNT.DEALLOC.SMPOOL 0x80 ;  /* 0x000000800000784c */ /* 0x000fe20000000000 */
[----:B------:R-:W-:-:S09]  /*0f40*/  ULEA UR4, UR6, UR4, 0x18 ;  /* 0x0000000406047291 */ /* 0x000fd2000f8ec0ff */
[----:B------:R0:W-:Y:S03]  /*0f50*/  @P1 STS.U8 [UR4], R4 ;  /* 0x00000004ff001988 */ /* 0x0001e60008000004 */
.L_x_5:
[----:B------:R-:W-:Y:S01]  /*0f60*/  USHF.L.U32 UR4, UR26, 0x15, URZ ;  /* 0x000000151a047899 */ /* 0x000fe200080006ff */
[C---:B0-----:R-:W-:Y:S01]  /*0f70*/  LOP3.LUT R4, R6.reuse, 0x20, RZ, 0x3c, !PT ;  /* 0x0000002006047812 */ /* 0x041fe200078e3cff */
[----:B------:R-:W-:Y:S01]  /*0f80*/  ULOP3.LUT UR22, UR26, 0x4, URZ, 0xc0, !UPT ;  /* 0x000000041a167892 */ /* 0x000fe2000f8ec0ff */
[----:B-----5:R-:W-:Y:S01]  /*0f90*/  STS.U16 [R6+UR11+0x400], R10 ;  /* 0x0004000a06007988 */ /* 0x020fe2000800040b */
[----:B------:R-:W-:Y:S01]  /*0fa0*/  ULOP3.LUT UR17, UR4, 0x600000, URZ, 0xc0, !UPT ;  /* 0x0060000004117892 */ /* 0x000fe2000f8ec0ff */
[----:B------:R-:W-:Y:S01]  /*0fb0*/  LOP3.LUT R19, R6, 0x30, RZ, 0x3c, !PT ;  /* 0x0000003006137812 */ /* 0x000fe200078e3cff */
[----:B------:R-:W-:Y:S01]  /*0fc0*/  UMOV UR6, 0x1 ;  /* 0x0000000100067882 */ /* 0x000fe20000000000 */
[----:B------:R0:W-:Y:S01]  /*0fd0*/  STS.U16 [R6+UR11+0x800], R21 ;  /* 0x0008001506007988 */ /* 0x0001e2000800040b */
[----:B------:R-:W-:Y:S01]  /*0fe0*/  UIADD3 UR13, UPT, UPT, UR12, UR17, URZ ;  /* 0x000000110c0d7290 */ /* 0x000fe2000fffe0ff */
[----:B------:R-:W-:Y:S01]  /*0ff0*/  LOP3.LUT P1, RZ, R3, 0xff, RZ, 0xc0, !PT ;  /* 0x000000ff03ff7812 */ /* 0x000fe2000782c0ff */
[----:B------:R-:W-:-:S02]  /*1000*/  UIADD3 UR14, UPT, UPT, UR11, 0x4c00, URZ ;  /* 0x00004c000b0e7890 */ /* 0x000fc4000fffe0ff */
[----:B------:R-:W-:Y:S01]  /*1010*/  STS.U16 [R6+UR11+0xc00], R47 ;  /* 0x000c002f06007988 */ /* 0x000fe2000800040b */
[----:B------:R-:W-:Y:S01]  /*1020*/  ULEA UR13, UR22, UR13, 0x3 ;  /* 0x0000000d160d7291 */ /* 0x000fe2000f8e18ff */
[----:B------:R-:W1:Y:S02]  /*1030*/  LDCU UR23, c[0x0][0x3f0] ;  /* 0x00007e00ff1777ac */ /* 0x000e640008000800 */
[----:B------:R-:W-:Y:S01]  /*1040*/  STS.U16 [R6+UR11], R46 ;  /* 0x0000002e06007988 */ /* 0x000fe2000800040b */
[----:B0-----:R-:W-:Y:S01]  /*1050*/  LOP3.LUT R21, R6, 0x40, RZ, 0x3c, !PT ;  /* 0x0000004006157812 */ /* 0x001fe200078e3cff */
[----:B------:R-:W0:Y:S02]  /*1060*/  LDCU.64 UR8, c[0x0][0x3d0] ;  /* 0x00007a00ff0877ac */ /* 0x000e240008000a00 */
[----:B------:R-:W-:Y:S02]  /*1070*/  STS.U16 [R5+UR11+0x80], R24 ;  /* 0x0000801805007988 */ /* 0x000fe4000800040b */
[----:B------:R-:W-:-:S02]  /*1080*/  VOTEU.ALL UP0, P1 ;  /* 0x0000000000ff7886 */ /* 0x000fc40000800000 */
[----:B------:R-:W-:Y:S01]  /*1090*/  STS.U16 [R5+UR11+0x480], R34 ;  /* 0x0004802205007988 */ /* 0x000fe2000800040b */
[----:B------:R-:W-:-:S03]  /*10a0*/  VOTEU.ALL UP1, P1 ;  /* 0x0000000000ff7886 */ /* 0x000fc60000820000 */
[----:B------:R3:W-:Y:S01]  /*10b0*/  STS.U16 [R5+UR11+0x880], R7 ;  /* 0x0008800705007988 */ /* 0x0007e2000800040b */
[----:B------:R-:W-:-:S04]  /*10c0*/  @!UP0 UIADD3 UR4, UPT, UPT, -UR6, 0x100000, URZ ;  /* 0x0010000006048890 */ /* 0x000fc8000fffe1ff */
[----:B------:R-:W-:Y:S02]  /*10d0*/  @!UP0 USHF.L.U32 UR5, UR4, 0xb, URZ ;  /* 0x0000000b04058899 */ /* 0x000fe400080006ff */
[----:B------:R-:W-:Y:S01]  /*10e0*/  @!UP0 USHF.L.U32 UR4, UR4, 0x1, URZ ;  /* 0x0000000104048899 */ /* 0x000fe200080006ff */
[----:B------:R4:W-:Y:S01]  /*10f0*/  STS.U16 [R5+UR11+0xc80], R56 ;  /* 0x000c803805007988 */ /* 0x0009e2000800040b */
[----:B-1----:R-:W-:-:S03]  /*1100*/  ISETP.LT.AND P2, PT, RZ, UR23, PT ;  /* 0x00000017ff007c0c */ /* 0x002fc6000bf41270 */
[----:B------:R1:W-:Y:S01]  /*1110*/  STS.U16 [R4+UR11+0x900], R9 ;  /* 0x0009000904007988 */ /* 0x0003e2000800040b */
[----:B---3--:R-:W-:-:S03]  /*1120*/  LOP3.LUT R7, R6, 0x60, RZ, 0x3c, !PT ;  /* 0x0000006006077812 */ /* 0x008fc600078e3cff */
[----:B------:R-:W-:Y:S01]  /*1130*/  STS.U16 [R4+UR11+0x100], R26 ;  /* 0x0001001a04007988 */ /* 0x000fe2000800040b */
[----:B----4-:R-:W-:-:S03]  /*1140*/  LOP3.LUT R5, R6, 0x50, RZ, 0x3c, !PT ;  /* 0x0000005006057812 */ /* 0x010fc600078e3cff */
[----:B------:R3:W-:Y:S01]  /*1150*/  STS.U16 [R4+UR11+0x500], R13 ;  /* 0x0005000d04007988 */ /* 0x0007e2000800040b */
[----:B-1----:R-:W-:-:S03]  /*1160*/  LOP3.LUT R9, R6, 0x70, RZ, 0x3c, !PT ;  /* 0x0000007006097812 */ /* 0x002fc600078e3cff */
[----:B------:R-:W-:Y:S04]  /*1170*/  STS.U16 [R4+UR11+0xd00], R58 ;  /* 0x000d003a04007988 */ /* 0x000fe8000800040b */
[----:B------:R-:W-:Y:S01]  /*1180*/  STS.U16 [R19+UR11+0x180], R18 ;  /* 0x0001801213007988 */ /* 0x000fe2000800040b */
[----:B---3--:R-:W-:-:S03]  /*1190*/  PRMT R13, RZ, 0x7610, R13 ;  /* 0x00007610ff0d7816 */ /* 0x008fc6000000000d */
[----:B------:R-:W-:Y:S04]  /*11a0*/  STS.U16 [R19+UR11+0x580], R38 ;  /* 0x0005802613007988 */ /* 0x000fe8000800040b */
        /* <DEDUP_REMOVED lines=8> */
[----:B------:R1:W-:Y:S04]  /*1230*/  STS.U16 [R5+UR11+0xa80], R11 ;  /* 0x000a800b05007988 */ /* 0x0003e8000800040b */
[----:B------:R-:W-:Y:S04]  /*1240*/  STS.U16 [R5+UR11+0xe80], R64 ;  /* 0x000e804005007988 */ /* 0x000fe8000800040b */
[----:B------:R-:W-:Y:S01]  /*1250*/  STS.U16 [R7+UR11+0x300], R12 ;  /* 0x0003000c07007988 */ /* 0x000fe2000800040b */
[----:B-1----:R-:W-:-:S03]  /*1260*/  PRMT R11, RZ, 0x7610, R11 ;  /* 0x00007610ff0b7816 */ /* 0x002fc6000000000b */
[----:B------:R-:W-:Y:S04]  /*1270*/  STS.U16 [R7+UR11+0x700], R42 ;  /* 0x0007002a07007988 */ /* 0x000fe8000800040b */
[----:B------:R1:W-:Y:S04]  /*1280*/  STS.U16 [R7+UR11+0xb00], R15 ;  /* 0x000b000f07007988 */ /* 0x0003e8000800040b */
[----:B------:R-:W-:Y:S04]  /*1290*/  STS.U16 [R7+UR11+0xf00], R66 ;  /* 0x000f004207007988 */ /* 0x000fe8000800040b */
[----:B------:R-:W-:Y:S01]  /*12a0*/  STS.U16 [R9+UR11+0x380], R32 ;  /* 0x0003802009007988 */ /* 0x000fe2000800040b */
[----:B-1----:R-:W1:Y:S03]  /*12b0*/  LDC R15, c[0x0][0x3d8] ;  /* 0x0000f600ff0f7b82 */ /* 0x002e660000000800 */
[----:B------:R-:W-:Y:S04]  /*12c0*/  STS.U16 [R9+UR11+0x780], R44 ;  /* 0x0007802c09007988 */ /* 0x000fe8000800040b */
[----:B------:R-:W-:Y:S04]  /*12d0*/  STS.U16 [R9+UR11+0xb80], R54 ;  /* 0x000b803609007988 */ /* 0x000fe8000800040b */
[----:B------:R3:W-:Y:S01]  /*12e0*/  STS.U16 [R9+UR11+0xf80], R16 ;  /* 0x000f801009007988 */ /* 0x0007e2000800040b */
[----:B------:R-:W-:Y:S01]  /*12f0*/  STTM.x32 tmem[UR13], RZ ;  /* 0x000000ff000079ed */ /* 0x000fe200082c000d */
[----:B------:R-:W4:Y:S02]  /*1300*/  FENCE.VIEW.ASYNC.T ;  /* 0x00000000000073c6 */ /* 0x000f240000000200 */
[----:B----4-:R-:W-:Y:S08]  /*1310*/  BAR.SYNC.DEFER_BLOCKING 0x0 ;  /* 0x0000000000007b1d */ /* 0x010ff00000010000 */
[----:B---3--:R-:W3:Y:S01]  /*1320*/  LDC.64 R8, c[0x0][0x390] ;  /* 0x0000e400ff087b82 */ /* 0x008ee20000000a00 */
[----:B------:R-:W4:Y:S02]  /*1330*/  FENCE.VIEW.ASYNC.S ;  /* 0x00000000000073c6 */ /* 0x000f240000000000 */
[----:B----4-:R4:W2:Y:S05]  /*1340*/  @!UP1 SYNCS.EXCH.64 URZ, [UR14], UR4 ;  /* 0x000000040eff95b2 */ /* 0x0108aa0008000100 */
[----:B--2---:R-:W-:Y:S06]  /*1350*/  BAR.SYNC.DEFER_BLOCKING 0x0 ;  /* 0x0000000000007b1d */ /* 0x004fec0000010000 */
[----:B------:R-:W2:Y:S04]  /*1360*/  @P2 LDG.E.U16 R11, desc[UR34][R52.64] ;  /* 0x00000022340b2981 */ /* 0x000ea8000c1e1500 */
[----:B------:R-:W2:Y:S01]  /*1370*/  @P2 LDG.E.U16 R13, desc[UR34][R50.64] ;  /* 0x00000022320d2981 */ /* 0x000ea2000c1e1500 */
[----:B------:R-:W-:Y:S01]  /*1380*/  LOP3.LUT R4, R3, 0xf, RZ, 0xc0, !PT ;  /* 0x0000000f03047812 */ /* 0x000fe200078ec0ff */
[----:B0-----:R-:W-:-:S02]  /*1390*/  UIMAD UR8, UR10, UR8, URZ ;  /* 0x000000080a0872a4 */ /* 0x001fc4000f8e02ff */
[----:B------:R-:W-:-:S04]  /*13a0*/  @!UP0 UIADD3 UR18, UPT, UPT, -UR6, 0x100000, URZ ;  /* 0x0010000006128890 */ /* 0x000fc8000fffe1ff */
[----:B------:R-:W-:Y:S02]  /*13b0*/  @!UP0 USHF.L.U32 UR19, UR18, 0xb, URZ ;  /* 0x0000000b12138899 */ /* 0x000fe400080006ff */
[----:B------:R-:W-:Y:S01]  /*13c0*/  @!UP0 USHF.L.U32 UR18, UR18, 0x1, URZ ;  /* 0x0000000112128899 */ /* 0x000fe200080006ff */
[----:B------:R-:W-:Y:S01]  /*13d0*/  VOTEU.ALL UP1, P1 ;  /* 0x0000000000ff7886 */ /* 0x000fe20000820000 */
[----:B------:R-:W-:Y:S01]  /*13e0*/  SHF.L.U32 R2, R2, 0x1, RZ ;  /* 0x0000000102027819 */ /* 0x000fe200000006ff */
[----:B------:R-:W-:Y:S01]  /*13f0*/  IMAD R5, R4, UR9, RZ ;  /* 0x0000000904057c24 */ /* 0x000fe2000f8e02ff */
[----:B------:R-:W-:Y:S01]  /*1400*/  SHF.R.U32.HI R4, RZ, 0x4, R3 ;  /* 0x00000004ff047819 */ /* 0x000fe20000011603 */
[----:B------:R-:W-:Y:S01]  /*1410*/  USHF.L.U32 UR7, UR8, 0x1, URZ ;  /* 0x0000000108077899 */ /* 0x000fe200080006ff */
[----:B------:R-:W-:Y:S01]  /*1420*/  SHF.R.U32.HI R17, RZ, 0x2, R17 ;  /* 0x00000002ff117819 */ /* 0x000fe20000011611 */
[----:B----4-:R-:W-:Y:S01]  /*1430*/  UIMAD.WIDE UR4, UR8, 0x2, URZ ;  /* 0x00000002080478a5 */ /* 0x010fe2000f8e02ff */
[----:B------:R-:W-:Y:S01]  /*1440*/  SGXT.U32 R4, R4, 0x4 ;  /* 0x000000040404781a */ /* 0x000fe20000000000 */
[C---:B------:R-:W-:Y:S01]  /*1450*/  IMAD.HI R6, R5.reuse, 0x2, RZ ;  /* 0x0000000205067827 */ /* 0x040fe200078e02ff */
[----:B------:R-:W-:Y:S01]  /*1460*/  SHF.L.U32 R7, R5, 0x1, RZ ;  /* 0x0000000105077819 */ /* 0x000fe200000006ff */
[----:B------:R-:W-:Y:S01]  /*1470*/  UIADD3 UR15, UPT, UPT, UR12, 0x40, URZ ;  /* 0x000000400c0f7890 */ /* 0x000fe2000fffe0ff */
[----:B------:R-:W-:Y:S01]  /*1480*/  LOP3.LUT R2, R2, R17, RZ, 0x3c, !PT ;  /* 0x0000001102027212 */ /* 0x000fe200078e3cff */
[----:B-1----:R-:W-:Y:S01]  /*1490*/  IMAD R4, R4, R15, RZ ;  /* 0x0000000f04047224 */ /* 0x002fe200078e02ff */
[----:B---3--:R-:W-:Y:S01]  /*14a0*/  IADD3 R7, P3, P4, R7, UR7, R8 ;  /* 0x0000000707077c10 */ /* 0x008fe2000fc7e008 */
[----:B------:R0:W1:Y:S01]  /*14b0*/  @!UP1 SYNCS.EXCH.64 URZ, [UR11+0x4c08], UR18 ;  /* 0x004c08120bff95b2 */ /* 0x0000620008000100 */
[----:B------:R-:W-:Y:S01]  /*14c0*/  VOTEU.ALL UP1, P1 ;  /* 0x0000000000ff7886 */ /* 0x000fe20000820000 */
[----:B------:R-:W-:Y:S01]  /*14d0*/  UIADD3 UR16, UPT, UPT, UR17, UR15, URZ ;  /* 0x0000000f11107290 */ /* 0x000fe2000fffe0ff */
[----:B------:R-:W-:Y:S01]  /*14e0*/  IADD3.X R6, PT, PT, R6, UR5, R9, P3, P4 ;  /* 0x0000000506067c10 */ /* 0x000fe20009fe8409 */
[----:B------:R-:W-:Y:S01]  /*14f0*/  UIADD3 UR8, UPT, UPT, UR11, 0x4400, URZ ;  /* 0x000044000b087890 */ /* 0x000fe2000fffe0ff */
[----:B------:R-:W-:Y:S01]  /*1500*/  LEA R48, P3, R4, R7, 0x1 ;  /* 0x0000000704307211 */ /* 0x000fe200078608ff */
[----:B------:R-:W-:-:S02]  /*1510*/  ULEA UR16, UR22, UR16, 0x2 ;  /* 0x0000001016107291 */ /* 0x000fc4000f8e10ff */
[----:B------:R-:W-:-:S04]  /*1520*/  @!UP0 UIADD3 UR4, UPT, UPT, -UR6, 0x100000, URZ ;  /* 0x0010000006048890 */ /* 0x000fc8000fffe1ff */
[----:B------:R-:W-:Y:S02]  /*1530*/  @!UP0 USHF.L.U32 UR5, UR4, 0xb, URZ ;  /* 0x0000000b04058899 */ /* 0x000fe400080006ff */
[----:B------:R-:W-:Y:S01]  /*1540*/  @!UP0 USHF.L.U32 UR4, UR4, 0x1, URZ ;  /* 0x0000000104048899 */ /* 0x000fe200080006ff */
[----:B------:R-:W-:Y:S02]  /*1550*/  LEA.HI.X.SX32 R49, R4, R6, 0x1, P3 ;  /* 0x0000000604317211 */ /* 0x000fe400018f0eff */
[----:B------:R-:W-:Y:S02]  /*1560*/  ISETP.EQ.U32.AND P3, PT, RZ, UR26, P2 ;  /* 0x0000001aff007c0c */ /* 0x000fe40009762070 */
[----:B------:R-:W-:Y:S02]  /*1570*/  LEA R5, R15, R4, 0x4 ;  /* 0x000000040f057211 */ /* 0x000fe400078e20ff */
[----:B------:R-:W-:Y:S02]  /*1580*/  PRMT R36, RZ, 0x7610, R36 ;  /* 0x00007610ff247816 */ /* 0x000fe40000000024 */
[----:B------:R-:W-:-:S02]  /*1590*/  LEA R46, P4, R5, R7, 0x1 ;  /* 0x00000007052e7211 */ /* 0x000fc400078808ff */
[----:B------:R-:W-:Y:S02]  /*15a0*/  PRMT R38, RZ, 0x7610, R38 ;  /* 0x00007610ff267816 */ /* 0x000fe40000000026 */
[----:B------:R-:W-:Y:S01]  /*15b0*/  LEA.HI.X.SX32 R47, R5, R6, 0x1, P4 ;  /* 0x00000006052f7211 */ /* 0x000fe200020f0eff */
[----:B--2---:R0:W-:Y:S04]  /*15c0*/  STS.U16 [R2+UR11+0x4000], R11 ;  /* 0x0040000b02007988 */ /* 0x0041e8000800040b */
[----:B------:R0:W-:Y:S01]  /*15d0*/  STS.U16 [R2+UR11+0x4200], R13 ;  /* 0x0042000d02007988 */ /* 0x0001e2000800040b */
[----:B-1----:R1:W-:Y:S06]  /*15e0*/  MEMBAR.ALL.CTA ;  /* 0x0000000000007992 */ /* 0x0023ec0000008000 */
[----:B-1----:R-:W-:Y:S04]  /*15f0*/  FENCE.VIEW.ASYNC.S ;  /* 0x00000000000073c6 */ /* 0x002fe80000000000 */
[----:B------:R-:W1:Y:S02]  /*1600*/  FENCE.VIEW.ASYNC.S ;  /* 0x00000000000073c6 */ /* 0x000e640000000000 */
[----:B-1----:R0:W1:Y:S02]  /*1610*/  @!UP1 SYNCS.EXCH.64 URZ, [UR11+0x4400], UR4 ;  /* 0x004400040bff95b2 */ /* 0x0020640008000100 */
[----:B-1----:R-:W-:Y:S06]  /*1620*/  BAR.SYNC.DEFER_BLOCKING 0x0 ;  /* 0x0000000000007b1d */ /* 0x002fec0000010000 */
[----:B0-----:R-:W-:Y:S05]  /*1630*/  @!P3 BRA `(.L_x_6) ;  /* 0x000000000090b947 */ /* 0x001fea0003800000 */
[----:B------:R-:W-:Y:S02]  /*1640*/  USHF.R.U32.HI UR20, URZ, 0x4, UR11 ;  /* 0x00000004ff147899 */ /* 0x000fe4000801160b */
[----:B------:R-:W-:Y:S02]  /*1650*/  UIADD3 UR5, UPT, UPT, UR11, 0x4000, URZ ;  /* 0x000040000b057890 */ /* 0x000fe4000fffe0ff */
[----:B------:R-:W-:Y:S02]  /*1660*/  USGXT.U32 UR20, UR20, 0xe ;  /* 0x0000000e1414789a */ /* 0x000fe40008000000 */
[----:B------:R-:W-:Y:S02]  /*1670*/  USHF.R.U32.HI UR5, URZ, 0x4, UR5 ;  /* 0x00000004ff057899 */ /* 0x000fe40008011605 */
[----:B------:R-:W-:Y:S01]  /*1680*/  UIADD3 UR30, UP1, UPT, UR20, 0x1000080, URZ ;  /* 0x01000080141e7890 */ /* 0x000fe2000ff3e0ff */
[----:B------:R-:W-:Y:S01]  /*1690*/  UMOV UR4, URZ ;  /* 0x000000ff00047c82 */ /* 0x000fe20008000000 */
[----:B------:R-:W-:-:S02]  /*16a0*/  USGXT.U32 UR6, UR5, 0xe ;  /* 0x0000000e0506789a */ /* 0x000fc40008000000 */
[----:B------:R-:W-:Y:S01]  /*16b0*/  UIADD3.X UR31, UPT, UPT, UR4, 0x40004040, URZ, UP1, !UPT ;  /* 0x40004040041f7890 */ /* 0x000fe20008ffe4ff */
[----:B------:R-:W-:Y:S01]  /*16c0*/  UMOV UR18, 0xfffffffe ;  /* 0xfffffffe00127882 */ /* 0x000fe20000000000 */
[----:B------:R-:W-:Y:S01]  /*16d0*/  UMOV UR19, 0x7fffbfdf ;  /* 0x7fffbfdf00137882 */ /* 0x000fe20000000000 */
[----:B------:R-:W-:Y:S01]  /*16e0*/  UMOV UR7, URZ ;  /* 0x000000ff00077c82 */ /* 0x000fe20008000000 */
[----:B------:R-:W-:Y:S02]  /*16f0*/  ULOP3.LUT UR20, UR20, 0x1000000, URZ, 0xfc, !UPT ;  /* 0x0100000014147892 */ /* 0x000fe4000f8efcff */
[----:B------:R-:W-:Y:S02]  /*1700*/  UIADD3.64 UR18, UPT, UPT, UR6, -UR18, URZ ;  /* 0x8000001206127297 */ /* 0x000fe4000fffe0ff */
[----:B------:R-:W-:Y:S02]  /*1710*/  UIADD3 UR27, UPT, UPT, UR12, 0x50, URZ ;  /* 0x000000500c1b7890 */ /* 0x000fe4000fffe0ff */
[----:B------:R-:W-:-:S02]  /*1720*/  UIADD3.64 UR24, UPT, UPT, UR30, 0x180, URZ ;  /* 0x000001801e187897 */ /* 0x000fc4000fffe0ff */
[----:B------:R-:W-:Y:S02]  /*1730*/  UIADD3 UR40, UPT, UPT, UR12, 0x50, URZ ;  /* 0x000000500c287890 */ /* 0x000fe4000fffe0ff */
[----:B------:R-:W-:Y:S01]  /*1740*/  UIADD3.64 UR28, UPT, UPT, UR30, 0x200, URZ ;  /* 0x000002001e1c7897 */ /* 0x000fe2000fffe0ff */
[----:B------:R-:W-:Y:S01]  /*1750*/  UMOV UR32, 0x0 ;  /* 0x0000000000207882 */ /* 0x000fe20000000000 */
[----:B------:R-:W-:Y:S01]  /*1760*/  UMOV UR33, 0x8048490 ;  /* 0x0804849000217882 */ /* 0x000fe20000000000 */
[----:B------:R-:W-:Y:S01]  /*1770*/  UMOV UR7, 0x80004020 ;  /* 0x8000402000077882 */ /* 0x000fe20000000000 */
[----:B------:R-:W-:Y:S01]  /*1780*/  UMOV UR21, 0x40004040 ;  /* 0x4000404000157882 */ /* 0x000fe20000000000 */
[----:B------:R-:W-:Y:S01]  /*1790*/  UMOV UR36, 0x0 ;  /* 0x0000000000247882 */ /* 0x000fe20000000000 */
[----:B------:R-:W-:Y:S01]  /*17a0*/  UMOV UR37, 0x8048490 ;  /* 0x0804849000257882 */ /* 0x000fe20000000000 */
[----:B------:R-:W-:Y:S01]  /*17b0*/  UMOV UR38, 0x0 ;  /* 0x0000000000267882 */ /* 0x000fe20000000000 */
[----:B------:R-:W-:Y:S01]  /*17c0*/  UMOV UR39, 0x8048490 ;  /* 0x0804849000277882 */ /* 0x000fe20000000000 */
[----:B------:R-:W-:Y:S01]  /*17d0*/  UMOV UR4, UR8 ;  /* 0x0000000800047c82 */ /* 0x000fe20008000000 */
[----:B------:R-:W-:Y:S01]  /*17e0*/  UMOV UR5, URZ ;  /* 0x000000ff00057c82 */ /* 0x000fe20008000000 */
[----:B------:R0:W-:Y:S01]  /*17f0*/  UTCHMMA gdesc[UR20], gdesc[UR6], tmem[UR15], tmem[UR32], idesc[UR33], !UPT ;  /* 0x00ff2006140075ea */ /* 0x0001e2000f80000f */
[----:B------:R-:W-:Y:S01]  /*1800*/  UMOV UR42, 0x0 ;  /* 0x00000000002a7882 */ /* 0x000fe20000000000 */
[----:B------:R-:W-:Y:S01]  /*1810*/  UMOV UR43, 0x8048490 ;  /* 0x08048490002b7882 */ /* 0x000fe20000000000 */
[----:B------:R0:W-:Y:S01]  /*1820*/  UTCHMMA gdesc[UR30], gdesc[UR18], tmem[UR15], tmem[UR36], idesc[UR37], UPT ;  /* 0x00ff24121e0075ea */ /* 0x0001e2000b80000f */
[----:B------:R-:W-:Y:S01]  /*1830*/  UMOV UR4, UR4 ;  /* 0x0000000400047c82 */ /* 0x000fe20008000000 */
[----:B------:R0:W-:Y:S01]  /*1840*/  UTCHMMA gdesc[UR24], gdesc[UR6], tmem[UR27], tmem[UR38], idesc[UR39], !UPT ;  /* 0x00ff2606180075ea */ /* 0x0001e2000f80001b */
[----:B------:R0:W-:Y:S01]  /*1850*/  UTCHMMA gdesc[UR28], gdesc[UR18], tmem[UR40], tmem[UR42], idesc[UR43], UPT ;  /* 0x00ff2a121c0075ea */ /* 0x0001e2000b800028 */
[----:B------:R0:W-:Y:S01]  /*1860*/  UTCBAR [UR4], URZ ;  /* 0x000000ff040073e9 */ /* 0x0001e200080000ff */
[----:B------:R-:W-:Y:S01]  /*1870*/  NOP ;  /* 0x0000000000007918 */ /* 0x000fe20000000000 */
.L_x_6:
[----:B------:R-:W-:Y:S05]  /*1880*/  @!P2 BRA `(.L_x_7) ;  /* 0x000000000008a947 */ /* 0x000fea0003800000 */
[----:B------:R-:W1:Y:S02]  /*1890*/  SYNCS.PHASECHK.TRANS64.TRYWAIT P4, [UR11+0x4400], RZ ;  /* 0x004400ffff0075a7 */ /* 0x000e64000808110b */
[----:B-1----:R-:W-:Y:S05]  /*18a0*/  @!P4 BRA `(.L_x_8) ;  /* 0x0000003000ccc947 */ /* 0x002fea0003800000 */
.L_x_7:
[----:B------:R-:W-:Y:S06]  /*18b0*/  BAR.SYNC.DEFER_BLOCKING 0x0 ;  /* 0x0000000000007b1d */ /* 0x000fec0000010000 */
[----:B0-----:R-:W0:Y:S01]  /*18c0*/  LDCU UR4, c[0x0][0x3a8] ;  /* 0x00007500ff0477ac */ /* 0x001e220008000800 */
[----:B------:R-:W0:Y:S01]  /*18d0*/  LDTM.x16 R4, tmem[UR16] ;  /* 0x00000010000479ee */ /* 0x000e220008240000 */
[----:B------:R-:W-:Y:S01]  /*18e0*/  SHF.R.S32.HI R3, RZ, 0x6, R3 ;  /* 0x00000006ff037819 */ /* 0x000fe20000011403 */
[----:B------:R-:W-:Y:S01]  /*18f0*/  UIADD3 UR7, UPT, UPT, UR12, 0x60, URZ ;  /* 0x000000600c077890 */ /* 0x000fe2000fffe0ff */
[----:B------:R-:W1:Y:S01]  /*1900*/  @!P1 SYNCS.CCTL.IV [UR11+0x4400] ;  /* 0x00440000ff0099b1 */ /* 0x000e62000800000b */
[----:B0-----:R-:W-:Y:S01]  /*1910*/  FMUL R21, R4, UR4 ;  /* 0x0000000404157c20 */ /* 0x001fe20008400000 */
[----:B------:R-:W-:Y:S01]  /*1920*/  FMUL R22, R5, UR4 ;  /* 0x0000000405167c20 */ /* 0x000fe20008400000 */
[----:B------:R-:W-:Y:S01]  /*1930*/  FMUL R23, R6, UR4 ;  /* 0x0000000406177c20 */ /* 0x000fe20008400000 */
[----:B------:R-:W-:Y:S01]  /*1940*/  FMUL R24, R7, UR4 ;  /* 0x0000000407187c20 */ /* 0x000fe20008400000 */
[----:B------:R-:W-:Y:S01]  /*1950*/  FMUL R25, R8, UR4 ;  /* 0x0000000408197c20 */ /* 0x000fe20008400000 */
[----:B------:R-:W-:Y:S01]  /*1960*/  FMUL R44, R19, UR4 ;  /* 0x00000004132c7c20 */ /* 0x000fe20008400000 */
[----:B------:R-:W-:Y:S01]  /*1970*/  UIADD3 UR17, UPT, UPT, UR17, UR7, URZ ;  /* 0x0000000711117290 */ /* 0x000fe2000fffe0ff */
[----:B------:R-:W-:Y:S01]  /*1980*/  FMNMX3 R23, R21, R22, R23, !PT ;  /* 0x0000001615177276 */ /* 0x000fe20007800017 */
[----:B------:R-:W-:Y:S01]  /*1990*/  FMUL R21, R9, UR4 ;  /* 0x0000000409157c20 */ /* 0x000fe20008400000 */
[----:B------:R-:W-:Y:S01]  /*19a0*/  FMUL R22, R10, UR4 ;  /* 0x000000040a167c20 */ /* 0x000fe20008400000 */
[----:B------:R-:W-:Y:S01]  /*19b0*/  NOP ;  /* 0x0000000000007918 */ /* 0x000fe20000000000 */
[----:B------:R-:W-:Y:S01]  /*19c0*/  FMNMX3 R25, R23, R24, R25, !PT ;  /* 0x0000001817197276 */ /* 0x000fe20007800019 */
[----:B------:R-:W-:Y:S01]  /*19d0*/  FMUL R23, R11, UR4 ;  /* 0x000000040b177c20 */ /* 0x000fe20008400000 */
[----:B------:R-:W-:Y:S01]  /*19e0*/  FMUL R24, R12, UR4 ;  /* 0x000000040c187c20 */ /* 0x000fe20008400000 */
[----:B------:R0:W5:Y:S01]  /*19f0*/  @P2 LDG.E.U16 R36, desc[UR34][R48.64] ;  /* 0x0000002230242981 */ /* 0x000162000c1e1500 */
[----:B------:R-:W-:Y:S01]  /*1a00*/  FMNMX3 R25, R25, R21, R22, !PT ;  /* 0x0000001519197276 */ /* 0x000fe20007800016 */
[----:B------:R-:W-:Y:S01]  /*1a10*/  FMUL R21, R13, UR4 ;  /* 0x000000040d157c20 */ /* 0x000fe20008400000 */
[----:B------:R-:W-:Y:S01]  /*1a20*/  FMUL R22, R14, UR4 ;  /* 0x000000040e167c20 */ /* 0x000fe20008400000 */
[----:B------:R0:W5:Y:S01]  /*1a30*/  @P2 LDG.E.U16 R38, desc[UR34][R46.64] ;  /* 0x000000222e262981 */ /* 0x000162000c1e1500 */
[----:B------:R-:W-:Y:S01]  /*1a40*/  FMNMX3 R25, R25, R23, R24, !PT ;  /* 0x0000001719197276 */ /* 0x000fe20007800018 */
[----:B------:R-:W-:Y:S01]  /*1a50*/  FMUL R23, R15, UR4 ;  /* 0x000000040f177c20 */ /* 0x000fe20008400000 */
[----:B------:R-:W-:Y:S01]  /*1a60*/  FMUL R24, R16, UR4 ;  /* 0x0000000410187c20 */ /* 0x000fe20008400000 */
[----:B------:R-:W-:Y:S01]  /*1a70*/  ULEA UR17, UR22, UR17, 0x1 ;  /* 0x0000001116117291 */ /* 0x000fe2000f8e08ff */
[----:B------:R-:W-:Y:S01]  /*1a80*/  FMNMX3 R25, R25, R21, R22, !PT ;  /* 0x0000001519197276 */ /* 0x000fe20007800016 */
[----:B------:R-:W-:Y:S01]  /*1a90*/  FMUL R21, R17, UR4 ;  /* 0x0000000411157c20 */ /* 0x000fe20008400000 */
[----:B------:R-:W-:-:S02]  /*1aa0*/  FMUL R22, R18, UR4 ;  /* 0x0000000412167c20 */ /* 0x000fc40008400000 */
[----:B------:R-:W-:-:S04]  /*1ab0*/  FMNMX3 R23, R25, R23, R24, !PT ;  /* 0x0000001719177276 */ /* 0x000fc80007800018 */
[----:B------:R-:W-:-:S04]  /*1ac0*/  FMNMX3 R21, R23, R21, R22, !PT ;  /* 0x0000001517157276 */ /* 0x000fc80007800016 */
[----:B------:R-:W-:-:S05]  /*1ad0*/  FMNMX3 R44, R21, -INF , R44, !PT ;  /* 0xff800000152c7876 */ /* 0x000fca000780002c */
[--C-:B------:R-:W-:Y:S01]  /*1ae0*/  FFMA R4, R4, UR4, -R44.reuse ;  /* 0x0000000404047c23 */ /* 0x100fe2000800082c */
[--C-:B------:R-:W-:Y:S01]  /*1af0*/  FFMA R5, R5, UR4, -R44.reuse ;  /* 0x0000000405057c23 */ /* 0x100fe2000800082c */
[--C-:B------:R-:W-:Y:S01]  /*1b00*/  FFMA R6, R6, UR4, -R44.reuse ;  /* 0x0000000406067c23 */ /* 0x100fe2000800082c */
[--C-:B------:R-:W-:Y:S01]  /*1b10*/  FFMA R7, R7, UR4, -R44.reuse ;  /* 0x0000000407077c23 */ /* 0x100fe2000800082c */
[----:B------:R-:W-:Y:S01]  /*1b20*/  FMUL R4, R4, 1.4426950216293334961 ;  /* 0x3fb8aa3b04047820 */ /* 0x000fe20000400000 */
[----:B------:R-:W-:Y:S01]  /*1b30*/  FMUL R5, R5, 1.4426950216293334961 ;  /* 0x3fb8aa3b05057820 */ /* 0x000fe20000400000 */
[----:B------:R-:W-:Y:S01]  /*1b40*/  FMUL R6, R6, 1.4426950216293334961 ;  /* 0x3fb8aa3b06067820 */ /* 0x000fe20000400000 */
[----:B------:R-:W-:Y:S01]  /*1b50*/  FMUL R7, R7, 1.4426950216293334961 ;  /* 0x3fb8aa3b07077820 */ /* 0x000fe20000400000 */
[--C-:B------:R-:W-:Y:S01]  /*1b60*/  FFMA R8, R8, UR4, -R44.reuse ;  /* 0x0000000408087c23 */ /* 0x100fe2000800082c */
[--C-:B------:R-:W-:Y:S01]  /*1b70*/  FFMA R9, R9, UR4, -R44.reuse ;  /* 0x0000000409097c23 */ /* 0x100fe2000800082c */
[----:B------:R-:W-:Y:S01]  /*1b80*/  MUFU.EX2 R4, R4 ;  /* 0x0000000400047308 */ /* 0x000fe20000000800 */
[--C-:B------:R-:W-:Y:S01]  /*1b90*/  FFMA R10, R10, UR4, -R44.reuse ;  /* 0x000000040a0a7c23 */ /* 0x100fe2000800082c */
[----:B------:R-:W-:Y:S01]  /*1ba0*/  FMUL R8, R8, 1.4426950216293334961 ;  /* 0x3fb8aa3b08087820 */ /* 0x000fe20000400000 */
[----:B------:R-:W-:Y:S01]  /*1bb0*/  FMUL R9, R9, 1.4426950216293334961 ;  /* 0x3fb8aa3b09097820 */ /* 0x000fe20000400000 */
[--C-:B------:R-:W-:Y:S01]  /*1bc0*/  FFMA R11, R11, UR4, -R44.reuse ;  /* 0x000000040b0b7c23 */ /* 0x100fe2000800082c */
[----:B------:R-:W-:Y:S01]  /*1bd0*/  FMUL R10, R10, 1.4426950216293334961 ;  /* 0x3fb8aa3b0a0a7820 */ /* 0x000fe20000400000 */
[--C-:B------:R-:W-:Y:S01]  /*1be0*/  FFMA R12, R12, UR4, -R44.reuse ;  /* 0x000000040c0c7c23 */ /* 0x100fe2000800082c */
[--C-:B------:R-:W-:Y:S01]  /*1bf0*/  FFMA R13, R13, UR4, -R44.reuse ;  /* 0x000000040d0d7c23 */ /* 0x100fe2000800082c */
[----:B------:R-:W2:Y:S01]  /*1c00*/  MUFU.EX2 R5, R5 ;  /* 0x0000000500057308 */ /* 0x000ea20000000800 */
[----:B------:R-:W-:Y:S01]  /*1c10*/  FMUL R11, R11, 1.4426950216293334961 ;  /* 0x3fb8aa3b0b0b7820 */ /* 0x000fe20000400000 */
[----:B------:R-:W-:Y:S01]  /*1c20*/  FMUL R12, R12, 1.4426950216293334961 ;  /* 0x3fb8aa3b0c0c7820 */ /* 0x000fe20000400000 */
[----:B------:R-:W-:Y:S01]  /*1c30*/  FMUL R13, R13, 1.4426950216293334961 ;  /* 0x3fb8aa3b0d0d7820 */ /* 0x000fe20000400000 */
[--C-:B------:R-:W-:Y:S01]  /*1c40*/  FFMA R14, R14, UR4, -R44.reuse ;  /* 0x000000040e0e7c23 */ /* 0x100fe2000800082c */
[--C-:B------:R-:W-:Y:S01]  /*1c50*/  FFMA R15, R15, UR4, -R44.reuse ;  /* 0x000000040f0f7c23 */ /* 0x100fe2000800082c */
[--C-:B------:R-:W-:Y:S01]  /*1c60*/  FFMA R16, R16, UR4, -R44.reuse ;  /* 0x0000000410107c23 */ /* 0x100fe2000800082c */
[--C-:B------:R-:W-:Y:S01]  /*1c70*/  FFMA R17, R17, UR4, -R44.reuse ;  /* 0x0000000411117c23 */ /* 0x100fe2000800082c */
[----:B------:R-:W3:Y:S01]  /*1c80*/  MUFU.EX2 R6, R6 ;  /* 0x0000000600067308 */ /* 0x000ee20000000800 */
[----:B------:R-:W-:Y:S01]  /*1c90*/  FMUL R14, R14, 1.4426950216293334961 ;  /* 0x3fb8aa3b0e0e7820 */ /* 0x000fe20000400000 */
[--C-:B------:R-:W-:Y:S01]  /*1ca0*/  FFMA R18, R18, UR4, -R44.reuse ;  /* 0x0000000412127c23 */ /* 0x100fe2000800082c */
[----:B------:R-:W-:Y:S01]  /*1cb0*/  FFMA R19, R19, UR4, -R44 ;  /* 0x0000000413137c23 */ /* 0x000fe2000800082c */
[----:B------:R-:W-:Y:S01]  /*1cc0*/  FMUL R15, R15, 1.4426950216293334961 ;  /* 0x3fb8aa3b0f0f7820 */ /* 0x000fe20000400000 */
[----:B------:R-:W-:Y:S01]  /*1cd0*/  FMUL R16, R16, 1.4426950216293334961 ;  /* 0x3fb8aa3b10107820 */ /* 0x000fe20000400000 */
[----:B------:R-:W-:Y:S01]  /*1ce0*/  FMUL R17, R17, 1.4426950216293334961 ;  /* 0x3fb8aa3b11117820 */ /* 0x000fe20000400000 */
[----:B------:R-:W-:Y:S01]  /*1cf0*/  FMUL R18, R18, 1.4426950216293334961 ;  /* 0x3fb8aa3b12127820 */ /* 0x000fe20000400000 */
[----:B------:R-:W4:Y:S01]  /*1d00*/  MUFU.EX2 R7, R7 ;  /* 0x0000000700077308 */ /* 0x000f220000000800 */
[----:B--2---:R-:W-:Y:S01]  /*1d10*/  FADD R21, R4, R5 ;  /* 0x0000000504157221 */ /* 0x004fe20000000000 */
[----:B------:R-:W-:Y:S01]  /*1d20*/  FMUL R19, R19, 1.4426950216293334961 ;  /* 0x3fb8aa3b13137820 */ /* 0x000fe20000400000 */
[----:B------:R-:W-:-:S05]  /*1d30*/  F2FP.BF16.F32.PACK_AB R4, R5, R4 ;  /* 0x000000040504723e */ /* 0x000fca00000010ff */
[----:B------:R-:W2:Y:S01]  /*1d40*/  MUFU.EX2 R8, R8 ;  /* 0x0000000800087308 */ /* 0x000ea20000000800 */
[----:B---3--:R-:W-:-:S07]  /*1d50*/  FADD R22, R6, R21 ;  /* 0x0000001506167221 */ /* 0x008fce0000000000 */
[----:B------:R-:W3:Y:S01]  /*1d60*/  MUFU.EX2 R9, R9 ;  /* 0x0000000900097308 */ /* 0x000ee20000000800 */
[C---:B----4-:R-:W-:Y:S01]  /*1d70*/  FADD R21, R7.reuse, R22 ;  /* 0x0000001607157221 */ /* 0x050fe20000000000 */
[----:B------:R-:W-:-:S06]  /*1d80*/  F2FP.BF16.F32.PACK_AB R5, R7, R6 ;  /* 0x000000060705723e */ /* 0x000fcc00000010ff */
[----:B------:R-:W4:Y:S01]  /*1d90*/  MUFU.EX2 R10, R10 ;  /* 0x0000000a000a7308 */ /* 0x000f220000000800 */
[----:B--2---:R-:W-:-:S07]  /*1da0*/  FADD R22, R8, R21 ;  /* 0x0000001508167221 */ /* 0x004fce0000000000 */
[----:B------:R-:W2:Y:S01]  /*1db0*/  MUFU.EX2 R11, R11 ;  /* 0x0000000b000b7308 */ /* 0x000ea20000000800 */
[C---:B---3--:R-:W-:Y:S01]  /*1dc0*/  FADD R21, R9.reuse, R22 ;  /* 0x0000001609157221 */ /* 0x048fe20000000000 */
[----:B------:R-:W-:-:S06]  /*1dd0*/  F2FP.BF16.F32.PACK_AB R6, R9, R8 ;  /* 0x000000080906723e */ /* 0x000fcc00000010ff */
[----:B------:R-:W3:Y:S01]  /*1de0*/  MUFU.EX2 R12, R12 ;  /* 0x0000000c000c7308 */ /* 0x000ee20000000800 */
[----:B----4-:R-:W-:Y:S01]  /*1df0*/  FADD R22, R10, R21 ;  /* 0x000000150a167221 */ /* 0x010fe20000000000 */
[----:B------:R-:W-:-:S04]  /*1e00*/  SGXT R21, R3, 0x1 ;  /* 0x000000010315781a */ /* 0x000fc80000000200 */
[----:B------:R-:W-:Y:S02]  /*1e10*/  LOP3.LUT R21, R21, 0x90, RZ, 0xc0, !PT ;  /* 0x0000009015157812 */ /* 0x000fe400078ec0ff */
[----:B------:R-:W4:Y:S01]  /*1e20*/  MUFU.EX2 R13, R13 ;  /* 0x0000000d000d7308 */ /* 0x000f220000000800 */
[C---:B--2---:R-:W-:Y:S01]  /*1e30*/  FADD R3, R11.reuse, R22 ;  /* 0x000000160b037221 */ /* 0x044fe20000000000 */
[----:B------:R-:W-:-:S06]  /*1e40*/  F2FP.BF16.F32.PACK_AB R7, R11, R10 ;  /* 0x0000000a0b07723e */ /* 0x000fcc00000010ff */
[----:B------:R-:W-:Y:S01]  /*1e50*/  MUFU.EX2 R14, R14 ;  /* 0x0000000e000e7308 */ /* 0x000fe20000000800 */
[----:B---3--:R-:W-:Y:S01]  /*1e60*/  FADD R22, R12, R3 ;  /* 0x000000030c167221 */ /* 0x008fe20000000000 */
[----:B------:R-:W-:-:S06]  /*1e70*/  LOP3.LUT R3, R21, 0x17e, R20, 0x78, !PT ;  /* 0x0000017e15037812 */ /* 0x000fcc00078e7814 */
[----:B------:R-:W2:Y:S01]  /*1e80*/  MUFU.EX2 R15, R15 ;  /* 0x0000000f000f7308 */ /* 0x000ea20000000800 */
[----:B----4-:R-:W-:Y:S01]  /*1e90*/  F2FP.BF16.F32.PACK_AB R8, R13, R12 ;  /* 0x0000000c0d08723e */ /* 0x010fe200000010ff */
[----:B------:R-:W-:-:S06]  /*1ea0*/  FADD R12, -R44, -INF ;  /* 0xff8000002c0c7421 */ /* 0x000fcc0000000100 */
[----:B------:R-:W-:Y:S08]  /*1eb0*/  MUFU.EX2 R16, R16 ;  /* 0x0000001000107308 */ /* 0x000ff00000000800 */
[----:B------:R3:W4:Y:S01]  /*1ec0*/  MUFU.EX2 R39, R17 ;  /* 0x0000001100277308 */ /* 0x0007220000000800 */
[----:B--2---:R-:W-:-:S07]  /*1ed0*/  F2FP.BF16.F32.PACK_AB R9, R15, R14 ;  /* 0x0000000e0f09723e */ /* 0x004fce00000010ff */
[----:B------:R2:W-:Y:S01]  /*1ee0*/  MUFU.EX2 R40, R18 ;  /* 0x0000001200287308 */ /* 0x0005e20000000800 */
[----:B---3--:R-:W-:-:S07]  /*1ef0*/  FADD R17, R13, R22 ;  /* 0x000000160d117221 */ /* 0x008fce0000000000 */
[----:B------:R-:W3:Y:S01]  /*1f00*/  MUFU.EX2 R41, R19 ;  /* 0x0000001300297308 */ /* 0x000ee20000000800 */
[----:B--2---:R-:W-:Y:S01]  /*1f10*/  FADD R18, R14, R17 ;  /* 0x000000110e127221 */ /* 0x004fe20000000000 */
[----:B----4-:R-:W-:-:S03]  /*1f20*/  F2FP.BF16.F32.PACK_AB R10, R39, R16 ;  /* 0x00000010270a723e */ /* 0x010fc600000010ff */
[----:B------:R-:W-:Y:S01]  /*1f30*/  FADD R13, R15, R18 ;  /* 0x000000120f0d7221 */ /* 0x000fe20000000000 */
[----:B---3--:R-:W-:Y:S01]  /*1f40*/  F2FP.BF16.F32.PACK_AB R11, R41, R40 ;  /* 0x00000028290b723e */ /* 0x008fe200000010ff */
[----:B01----:R-:W-:Y:S06]  /*1f50*/  @!P2 BRA `(.L_x_9) ;  /* 0x000000000004a947 */ /* 0x003fec0003800000 */
[----:B------:R0:W-:Y:S02]  /*1f60*/  STTM.x8 tmem[UR17], R4 ;  /* 0x00000004000079ed */ /* 0x0001e400081c0011 */
.L_x_9:
[----:B-----5:R1:W-:Y:S01]  /*1f70*/  STS.U16 [R3+UR11+0x4000], R36 ;  /* 0x0040002403007988 */ /* 0x0203e2000800040b */
[----:B------:R-:W-:Y:S01]  /*1f80*/  FMUL R42, R12, 1.4426950216293334961 ;  /* 0x3fb8aa3b0c2a7820 */ /* 0x000fe20000400000 */
[----:B------:R-:W-:Y:S01]  /*1f90*/  FADD R54, R16, R13 ;  /* 0x0000000d10367221 */ /* 0x000fe20000000000 */
[----:B------:R-:W-:Y:S01]  /*1fa0*/  UIADD3 UR22, UPT, UPT, UR23, -0x10, URZ ;  /* 0xfffffff017167890 */ /* 0x000fe2000fffe0ff */
[----:B------:R1:W-:Y:S03]  /*1fb0*/  STS.U16 [R3+UR11+0x4200], R38 ;  /* 0x0042002603007988 */ /* 0x0003e6000800040b */
[----:B------:R-:W2:Y:S01]  /*1fc0*/  MUFU.EX2 R42, R42 ;  /* 0x0000002a002a7308 */ /* 0x000ea20000000800 */
[----:B------:R-:W3:Y:S02]  /*1fd0*/  FENCE.VIEW.ASYNC.T ;  /* 0x00000000000073c6 */ /* 0x000ee40000000200 */
[----:B---3--:R-:W-:Y:S06]  /*1fe0*/  BAR.SYNC.DEFER_BLOCKING 0x0 ;  /* 0x0000000000007b1d */ /* 0x008fec0000010000 */
[----:B0-----:R-:W0:Y:S01]  /*1ff0*/  LDTM.x32 R4, tmem[UR13] ;  /* 0x0000000d000479ee */ /* 0x001e2200082c0000 */
[----:B------:R-:W-:Y:S01]  /*2000*/  NOP ;  /* 0x0000000000007918 */ /* 0x000fe20000000000 */
[----:B-1----:R-:W-:Y:S05]  /*2010*/  @!P2 BRA `(.L_x_10) ;  /* 0x000000000084a947 */ /* 0x002fea0003800000 */
[C---:B0-2---:R-:W-:Y:S01]  /*2020*/  FMUL R4, R42.reuse, R4 ;  /* 0x000000042a047220 */ /* 0x045fe20000400000 */
[C---:B------:R-:W-:Y:S01]  /*2030*/  FMUL R5, R42.reuse, R5 ;  /* 0x000000052a057220 */ /* 0x040fe20000400000 */
        /* <DEDUP_REMOVED lines=29> */
[----:B------:R-:W-:-:S04]  /*2210*/  FMUL R35, R42, R35 ;  /* 0x000000232a237220 */ /* 0x000fc80000400000 */
[----:B------:R1:W-:Y:S03]  /*2220*/  STTM.x32 tmem[UR13], R4 ;  /* 0x00000004000079ed */ /* 0x0003e600082c000d */
.L_x_10:
[----:B0-----:R-:W0:Y:S02]  /*2230*/  FENCE.VIEW.ASYNC.T ;  /* 0x00000000000073c6 */ /* 0x001e240000000200 */
[----:B0-----:R-:W-:Y:S01]  /*2240*/  BAR.SYNC.DEFER_BLOCKING 0x0 ;  /* 0x0000000000007b1d */ /* 0x001fe20000010000 */
[----:B------:R-:W-:Y:S01]  /*2250*/  FADD R39, R39, R54 ;  /* 0x0000003627277221 */ /* 0x000fe20000000000 */
[----:B------:R-:W-:-:S03]  /*2260*/  UISETP.GE.AND UP1, UPT, UR22, 0x1, UPT ;  /* 0x000000011600788c */ /* 0x000fc6000bf26270 */
[----:B------:R-:W-:-:S04]  /*2270*/  FADD R40, R40, R39 ;  /* 0x0000002728287221 */ /* 0x000fc80000000000 */
[----:B------:R-:W-:-:S04]  /*2280*/  FADD R41, R41, R40 ;  /* 0x0000002829297221 */ /* 0x000fc80000000000 */
[----:B--2---:R-:W-:Y:S01]  /*2290*/  FADD R41, R42, R41 ;  /* 0x000000292a297221 */ /* 0x004fe20000000000 */
[----:B------:R0:W-:Y:S06]  /*22a0*/  MEMBAR.ALL.CTA ;  /* 0x0000000000007992 */ /* 0x0001ec0000008000 */
[----:B0-----:R-:W0:Y:S02]  /*22b0*/  FENCE.VIEW.ASYNC.S ;  /* 0x00000000000073c6 */ /* 0x001e240000000000 */
[----:B0-----:R-:W-:Y:S06]  /*22c0*/  BAR.SYNC.DEFER_BLOCKING 0x0 ;  /* 0x0000000000007b1d */ /* 0x001fec0000010000 */
[----:B------:R-:W-:Y:S05]  /*22d0*/  @!P3 BRA `(.L_x_11) ;  /* 0x000000000044b947 */ /* 0x000fea0003800000 */
[----:B------:R-:W-:Y:S02]  /*22e0*/  UIADD3 UR4, UPT, UPT, UR11, 0x4000, URZ ;  /* 0x000040000b047890 */ /* 0x000fe4000fffe0ff */
[----:B------:R-:W-:Y:S02]  /*22f0*/  UIADD3 UR6, UPT, UPT, UR12, 0x20, URZ ;  /* 0x000000200c067890 */ /* 0x000fe4000fffe0ff */
[----:B------:R-:W-:Y:S02]  /*2300*/  USHF.R.U32.HI UR4, URZ, 0x4, UR4 ;  /* 0x00000004ff047899 */ /* 0x000fe40008011604 */
[----:B------:R-:W-:Y:S02]  /*2310*/  UIADD3 UR20, UPT, UPT, UR12, 0x68, URZ ;  /* 0x000000680c147890 */ /* 0x000fe4000fffe0ff */
[----:B------:R-:W-:Y:S01]  /*2320*/  USGXT.U32 UR18, UR4, 0xe ;  /* 0x0000000e0412789a */ /* 0x000fe20008000000 */
[----:B------:R-:W-:Y:S01]  /*2330*/  UMOV UR24, 0x0 ;  /* 0x0000000000187882 */ /* 0x000fe20000000000 */
[----:B------:R-:W-:Y:S01]  /*2340*/  UMOV UR25, 0x8080490 ;  /* 0x0808049000197882 */ /* 0x000fe20000000000 */
[----:B------:R-:W-:Y:S01]  /*2350*/  UMOV UR4, UR14 ;  /* 0x0000000e00047c82 */ /* 0x000fe20008000000 */
[----:B------:R-:W-:Y:S01]  /*2360*/  UMOV UR5, URZ ;  /* 0x000000ff00057c82 */ /* 0x000fe20008000000 */
[----:B------:R-:W-:Y:S01]  /*2370*/  UMOV UR19, 0xc0004010 ;  /* 0xc000401000137882 */ /* 0x000fe20000000000 */
[----:B------:R-:W-:Y:S01]  /*2380*/  UMOV UR28, 0x0 ;  /* 0x00000000001c7882 */ /* 0x000fe20000000000 */
[----:B------:R-:W-:Y:S01]  /*2390*/  UMOV UR29, 0x8080490 ;  /* 0x08080490001d7882 */ /* 0x000fe20000000000 */
[----:B------:R-:W-:Y:S01]  /*23a0*/  UMOV UR4, UR4 ;  /* 0x0000000400047c82 */ /* 0x000fe20008000000 */
[----:B------:R0:W-:Y:S01]  /*23b0*/  UTCHMMA tmem[UR7], gdesc[UR18], tmem[UR12], tmem[UR24], idesc[UR25], UPT ;  /* 0x00ff1812070079ea */ /* 0x0001e2000b80000c */
[----:B------:R0:W-:Y:S01]  /*23c0*/  UTCHMMA tmem[UR20], gdesc[UR18], tmem[UR6], tmem[UR28], idesc[UR29], UPT ;  /* 0x00ff1c12140079ea */ /* 0x0001e2000b800006 */
[----:B------:R0:W-:Y:S01]  /*23d0*/  UTCBAR [UR4], URZ ;  /* 0x000000ff040073e9 */ /* 0x0001e200080000ff */
[----:B------:R-:W-:Y:S01]  /*23e0*/  NOP ;  /* 0x0000000000007918 */ /* 0x000fe20000000000 */
.L_x_11:
[----:B------:R-:W-:Y:S01]  /*23f0*/  FSEL R44, R44, -INF , P2 ;  /* 0xff8000002c2c7808 */ /* 0x000fe20001000000 */
[----:B0-----:R-:W-:Y:S01]  /*2400*/  UMOV UR4, URZ ;  /* 0x000000ff00047c82 */ /* 0x001fe20008000000 */
[----:B------:R-:W-:Y:S01]  /*2410*/  FSEL R45, R41, 1, P2 ;  /* 0x3f800000292d7808 */ /* 0x000fe20001000000 */
[----:B------:R-:W-:Y:S06]  /*2420*/  BRA.U !UP1, `(.L_x_12) ;  /* 0x0000000d09fc7547 */ /* 0x000fec000b800000 */
[----:B------:R-:W-:Y:S01]  /*2430*/  USHF.R.U32.HI UR4, URZ, 0x4, UR11 ;  /* 0x00000004ff047899 */ /* 0x000fe2000801160b */
[----:B------:R-:W-:Y:S01]  /*2440*/  SHF.L.U32 R54, R37, 0x4, RZ ;  /* 0x0000000425367819 */ /* 0x000fe200000006ff */
[----:B------:R-:W-:Y:S01]  /*2450*/  USHF.L.U32 UR23, UR9, 0x4, URZ ;  /* 0x0000000409177899 */ /* 0x000fe200080006ff */
[----:B-1----:R-:W-:Y:S01]  /*2460*/  HFMA2 R8, -RZ, RZ, 0, 0 ;  /* 0x00000000ff087431 */ /* 0x002fe200000001ff */
[----:B------:R-:W-:Y:S01]  /*2470*/  USHF.R.U32.HI UR9, URZ, 0x4, UR8 ;  /* 0x00000004ff097899 */ /* 0x000fe20008011608 */
[----:B------:R-:W-:Y:S01]  /*2480*/  MOV R21, R44 ;  /* 0x0000002c00157202 */ /* 0x000fe20000000f00 */
[----:B------:R-:W-:Y:S01]  /*2490*/  USGXT.U32 UR8, UR4, 0xe ;  /* 0x0000000e0408789a */ /* 0x000fe20008000000 */
[----:B------:R-:W-:Y:S01]  /*24a0*/  MOV R55, R54 ;  /* 0x0000003600377202 */ /* 0x000fe20000000f00 */
[----:B------:R-:W-:Y:S01]  /*24b0*/  UIADD3 UR6, UPT, UPT, UR11, 0x4800, URZ ;  /* 0x000048000b067890 */ /* 0x000fe2000fffe0ff */
[----:B------:R-:W-:Y:S01]  /*24c0*/  MOV R57, UR23 ;  /* 0x0000001700397c02 */ /* 0x000fe20008000f00 */
[----:B------:R-:W-:Y:S01]  /*24d0*/  UIADD3 UR18, UP2, UPT, UR8, 0x1000080, URZ ;  /* 0x0100008008127890 */ /* 0x000fe2000ff5e0ff */
[----:B------:R-:W-:Y:S01]  /*24e0*/  UMOV UR5, URZ ;  /* 0x000000ff00057c82 */ /* 0x000fe20008000000 */
[----:B------:R-:W-:-:S02]  /*24f0*/  USGXT.U32 UR4, UR9, 0xe ;  /* 0x0000000e0904789a */ /* 0x000fc40008000000 */
[----:B------:R-:W-:Y:S02]  /*2500*/  USHF.R.U32.HI UR6, URZ, 0x4, UR6 ;  /* 0x00000004ff067899 */ /* 0x000fe40008011606 */
[----:B------:R-:W-:Y:S02]  /*2510*/  UIADD3.X UR19, UPT, UPT, UR5, 0x40004040, URZ, UP2, !UPT ;  /* 0x4000404005137890 */ /* 0x000fe400097fe4ff */
[----:B------:R-:W-:Y:S02]  /*2520*/  UIADD3 UR38, UP2, UPT, UR18, 0x180, URZ ;  /* 0x0000018012267890 */ /* 0x000fe4000ff5e0ff */
[----:B------:R-:W-:Y:S01]  /*2530*/  UIADD3 UR40, UP3, UPT, UR18, 0x200, URZ ;  /* 0x0000020012287890 */ /* 0x000fe2000ff7e0ff */
[----:B------:R-:W-:Y:S01]  /*2540*/  UMOV UR24, 0xfffffffe ;  /* 0xfffffffe00187882 */ /* 0x000fe20000000000 */
[----:B------:R-:W-:Y:S01]  /*2550*/  UMOV UR25, 0x7fffbfdf ;  /* 0x7fffbfdf00197882 */ /* 0x000fe20000000000 */
[----:B------:R-:W-:Y:S02]  /*2560*/  UISETP.NE.U32.AND UP1, UPT, UR26, URZ, UPT ;  /* 0x000000ff1a00728c */ /* 0x000fe4000bf25070 */
[----:B------:R-:W-:Y:S01]  /*2570*/  USGXT.U32 UR20, UR6, 0xe ;  /* 0x0000000e0614789a */ /* 0x000fe20008000000 */
[----:B------:R-:W0:Y:S01]  /*2580*/  LDCU UR45, c[0x0][0x3a8] ;  /* 0x00007500ff2d77ac */ /* 0x000e220008000800 */
[----:B------:R-:W-:-:S02]  /*2590*/  ULOP3.LUT UR37, UR8, 0x1000000, URZ, 0xfc, !UPT ;  /* 0x0100000008257892 */ /* 0x000fc4000f8efcff */
[----:B------:R-:W-:Y:S02]  /*25a0*/  UIADD3.64 UR24, UPT, UPT, UR4, -UR24, URZ ;  /* 0x8000001804187297 */ /* 0x000fe4000fffe0ff */
[----:B------:R-:W-:Y:S02]  /*25b0*/  UIADD3.X UR39, UPT, UPT, UR19, URZ, URZ, UP2, !UPT ;  /* 0x000000ff13277290 */ /* 0x000fe400097fe4ff */
[----:B------:R-:W-:Y:S01]  /*25c0*/  UIADD3.X UR41, UPT, UPT, UR19, URZ, URZ, UP3, !UPT ;  /* 0x000000ff13297290 */ /* 0x000fe20009ffe4ff */
[----:B------:R-:W-:Y:S01]  /*25d0*/  UMOV UR36, 0x1 ;  /* 0x0000000100247882 */ /* 0x000fe20000000000 */
[----:B------:R-:W-:Y:S01]  /*25e0*/  UMOV UR6, URZ ;  /* 0x000000ff00067c82 */ /* 0x000fe20008000000 */
[----:B------:R-:W-:Y:S01]  /*25f0*/  UMOV UR26, UR4 ;  /* 0x00000004001a7c82 */ /* 0x000fe20008000000 */
[----:B------:R-:W-:Y:S01]  /*2600*/  UMOV UR27, 0x80004020 ;  /* 0x80004020001b7882 */ /* 0x000fe20000000000 */
[----:B------:R-:W-:-:S07]  /*2610*/  UMOV UR21, 0xc0004010 ;  /* 0xc000401000157882 */ /* 0x000fce0000000000 */
.L_x_17:
[----:B------:R-:W-:-:S04]  /*2620*/  IMAD.WIDE R4, R55, 0x2, R52 ;  /* 0x0000000237047825 */ /* 0x000fc800078e0234 */
[----:B------:R-:W-:Y:S02]  /*2630*/  IMAD.WIDE R6, R55, 0x2, R50 ;  /* 0x0000000237067825 */ /* 0x000fe400078e0232 */
[----:B------:R-:W2:Y:S04]  /*2640*/  LDG.E.U16 R5, desc[UR34][R4.64] ;  /* 0x0000002204057981 */ /* 0x000ea8000c1e1500 */
[----:B------:R-:W3:Y:S01]  /*2650*/  LDG.E.U16 R7, desc[UR34][R6.64] ;  /* 0x0000002206077981 */ /* 0x000ee2000c1e1500 */
[----:B------:R-:W-:Y:S01]  /*2660*/  UMOV UR8, 0x1 ;  /* 0x0000000100087882 */ /* 0x000fe20000000000 */
[----:B------:R-:W-:Y:S01]  /*2670*/  VOTEU.ALL UP2, P1 ;  /* 0x0000000000ff7886 */ /* 0x000fe20000840000 */
[----:B------:R-:W-:-:S04]  /*2680*/  @!UP0 UIADD3 UR8, UPT, UPT, -UR8, 0x100000, URZ ;  /* 0x0010000008088890 */ /* 0x000fc8000fffe1ff */
[----:B------:R-:W-:Y:S02]  /*2690*/  @!UP0 USHF.L.U32 UR9, UR8, 0xb, URZ ;  /* 0x0000000b08098899 */ /* 0x000fe400080006ff */
[----:B------:R-:W-:Y:S01]  /*26a0*/  @!UP0 USHF.L.U32 UR8, UR8, 0x1, URZ ;  /* 0x0000000108088899 */ /* 0x000fe200080006ff */
[----:B--2---:R1:W-:Y:S04]  /*26b0*/  STS.U16 [R2+UR11+0x4400], R5 ;  /* 0x0044000502007988 */ /* 0x0043e8000800040b */
[----:B---3--:R1:W-:Y:S01]  /*26c0*/  STS.U16 [R2+UR11+0x4600], R7 ;  /* 0x0046000702007988 */ /* 0x0083e2000800040b */
[----:B------:R2:W-:Y:S06]  /*26d0*/  MEMBAR.ALL.CTA ;  /* 0x0000000000007992 */ /* 0x0005ec0000008000 */
[----:B--2---:R-:W-:Y:S04]  /*26e0*/  FENCE.VIEW.ASYNC.S ;  /* 0x00000000000073c6 */ /* 0x004fe80000000000 */
[----:B------:R-:W2:Y:S02]  /*26f0*/  FENCE.VIEW.ASYNC.S ;  /* 0x00000000000073c6 */ /* 0x000ea40000000000 */
[----:B--2---:R1:W2:Y:S02]  /*2700*/  @!UP2 SYNCS.EXCH.64 URZ, [UR11+0x4c10], UR8 ;  /* 0x004c10080bffa5b2 */ /* 0x0042a40008000100 */
[----:B--2---:R-:W-:Y:S06]  /*2710*/  BAR.SYNC.DEFER_BLOCKING 0x0 ;  /* 0x0000000000007b1d */ /* 0x004fec0000010000 */
[----:B-1----:R-:W-:Y:S05]  /*2720*/  BRA.U UP1, `(.L_x_13) ;  /* 0x0000000101547547 */ /* 0x002fea000b800000 */
[----:B------:R-:W-:Y:S02]  /*2730*/  UIADD3 UR4, UPT, UPT, UR12, 0x50, URZ ;  /* 0x000000500c047890 */ /* 0x000fe4000fffe0ff */
[----:B------:R-:W-:Y:S02]  /*2740*/  UIADD3 UR44, UPT, UPT, UR12, 0x50, URZ ;  /* 0x000000500c2c7890 */ /* 0x000fe4000fffe0ff */
[----:B------:R-:W-:Y:S01]  /*2750*/  UIADD3 UR8, UPT, UPT, UR11, 0x4c10, URZ ;  /* 0x00004c100b087890 */ /* 0x000fe2000fffe0ff */
[----:B------:R-:W-:Y:S01]  /*2760*/  UMOV UR30, 0x0 ;  /* 0x00000000001e7882 */ /* 0x000fe20000000000 */
[----:B------:R-:W-:Y:S01]  /*2770*/  UMOV UR31, 0x8048490 ;  /* 0x08048490001f7882 */ /* 0x000fe20000000000 */
[----:B------:R-:W-:Y:S01]  /*2780*/  UMOV UR28, UR37 ;  /* 0x00000025001c7c82 */ /* 0x000fe20008000000 */
[----:B------:R-:W-:Y:S01]  /*2790*/  UMOV UR29, 0x40004040 ;  /* 0x40004040001d7882 */ /* 0x000fe20000000000 */
[----:B------:R-:W-:Y:S01]  /*27a0*/  UMOV UR32, 0x0 ;  /* 0x0000000000207882 */ /* 0x000fe20000000000 */
[----:B------:R-:W-:Y:S01]  /*27b0*/  UMOV UR33, 0x8048490 ;  /* 0x0804849000217882 */ /* 0x000fe20000000000 */
[----:B------:R-:W-:Y:S01]  /*27c0*/  UMOV UR42, 0x0 ;  /* 0x00000000002a7882 */ /* 0x000fe20000000000 */
[----:B------:R-:W-:Y:S01]  /*27d0*/  UMOV UR43, 0x8048490 ;  /* 0x08048490002b7882 */ /* 0x000fe20000000000 */
[----:B------:R1:W-:Y:S01]  /*27e0*/  UTCHMMA gdesc[UR28], gdesc[UR26], tmem[UR15], tmem[UR30], idesc[UR31], !UPT ;  /* 0x00ff1e1a1c0075ea */ /* 0x0003e2000f80000f */
[----:B------:R-:W-:Y:S01]  /*27f0*/  UMOV UR9, URZ ;  /* 0x000000ff00097c82 */ /* 0x000fe20008000000 */
        /* <DEDUP_REMOVED lines=8> */
.L_x_13:
[----:B------:R-:W2:Y:S01]  /*2880*/  SYNCS.PHASECHK.TRANS64.TRYWAIT P2, [UR11+0x4c10], RZ ;  /* 0x004c10ffff0075a7 */ /* 0x000ea2000804110b */
[----:B------:R-:W-:Y:S01]  /*2890*/  SHF.L.U32 R20, R8, 0x1f, RZ ;  /* 0x0000001f08147819 */ /* 0x000fe200000006ff */
[----:B--2---:R-:W-:Y:S06]  /*28a0*/  @!P2 BRA `(.L_x_14) ;  /* 0x0000002000d8a947 */ /* 0x004fec0003800000 */
.L_x_23:
[----:B------:R-:W-:Y:S01]  /*28b0*/  BAR.SYNC.DEFER_BLOCKING 0x0 ;  /* 0x0000000000007b1d */ /* 0x000fe20000010000 */
[----:B------:R-:W-:-:S04]  /*28c0*/  IMAD.WIDE R22, R57, 0x2, R48 ;  /* 0x0000000239167825 */ /* 0x000fc800078e0230 */
[----:B------:R-:W-:Y:S01]  /*28d0*/  IMAD.WIDE R24, R57, 0x2, R46 ;  /* 0x0000000239187825 */ /* 0x000fe200078e022e */
[----:B------:R-:W2:Y:S01]  /*28e0*/  LDTM.x16 R4, tmem[UR16] ;  /* 0x00000010000479ee */ /* 0x000ea20008240000 */
[----:B------:R-:W2:Y:S01]  /*28f0*/  @!P1 SYNCS.CCTL.IV [UR11+0x4c10] ;  /* 0x004c1000ff0099b1 */ /* 0x000ea2000800000b */
[----:B------:R-:W-:Y:S01]  /*2900*/  NOP ;  /* 0x0000000000007918 */ /* 0x000fe20000000000 */
[----:B--2---:R-:W2:Y:S02]  /*2910*/  SYNCS.PHASECHK.TRANS64.TRYWAIT P2, [UR14], R20 ;  /* 0x00000014ff0075a7 */ /* 0x004ea4000804110e */
[----:B--2---:R-:W-:Y:S05]  /*2920*/  @!P2 BRA `(.L_x_15) ;  /* 0x0000002000c4a947 */ /* 0x004fea0003800000 */
.L_x_24:
[----:B------:R2:W3:Y:S04]  /*2930*/  LDG.E.U16 R64, desc[UR34][R22.64] ;  /* 0x0000002216407981 */ /* 0x0004e8000c1e1500 */
[----:B------:R4:W5:Y:S01]  /*2940*/  LDG.E.U16 R66, desc[UR34][R24.64] ;  /* 0x0000002218427981 */ /* 0x000962000c1e1500 */
[----:B0-----:R-:W-:Y:S01]  /*2950*/  FMUL R20, R4, UR45 ;  /* 0x0000002d04147c20 */ /* 0x001fe20008400000 */
[----:B------:R-:W-:Y:S01]  /*2960*/  FMUL R27, R5, UR45 ;  /* 0x0000002d051b7c20 */ /* 0x000fe20008400000 */
[----:B------:R-:W-:Y:S01]  /*2970*/  FMUL R26, R6, UR45 ;  /* 0x0000002d061a7c20 */ /* 0x000fe20008400000 */
[----:B------:R-:W-:Y:S01]  /*2980*/  FMUL R28, R7, UR45 ;  /* 0x0000002d071c7c20 */ /* 0x000fe20008400000 */
[----:B------:R-:W-:Y:S01]  /*2990*/  FMUL R29, R8, UR45 ;  /* 0x0000002d081d7c20 */ /* 0x000fe20008400000 */
[----:B--2---:R-:W-:Y:S01]  /*29a0*/  FMUL R22, R11, UR45 ;  /* 0x0000002d0b167c20 */ /* 0x004fe20008400000 */
[----:B------:R-:W-:Y:S01]  /*29b0*/  FMUL R23, R12, UR45 ;  /* 0x0000002d0c177c20 */ /* 0x000fe20008400000 */
[----:B------:R-:W-:Y:S01]  /*29c0*/  FMNMX3 R26, R20, R27, R26, !PT ;  /* 0x0000001b141a7276 */ /* 0x000fe2000780001a */
[----:B------:R-:W-:Y:S01]  /*29d0*/  FMUL R20, R9, UR45 ;  /* 0x0000002d09147c20 */ /* 0x000fe20008400000 */
[----:B------:R-:W-:Y:S01]  /*29e0*/  FMUL R27, R10, UR45 ;  /* 0x0000002d0a1b7c20 */ /* 0x000fe20008400000 */
[----:B----4-:R-:W-:Y:S01]  /*29f0*/  FMUL R25, R14, UR45 ;  /* 0x0000002d0e197c20 */ /* 0x010fe20008400000 */
[----:B------:R-:W-:Y:S01]  /*2a00*/  FMNMX3 R26, R26, R28, R29, !PT ;  /* 0x0000001c1a1a7276 */ /* 0x000fe2000780001d */
[----:B------:R-:W-:Y:S01]  /*2a10*/  FMUL R44, R19, UR45 ;  /* 0x0000002d132c7c20 */ /* 0x000fe20008400000 */
[----:B------:R-:W-:-:S02]  /*2a20*/  ULEA UR14, UR36, UR11, 0x3 ;  /* 0x0000000b240e7291 */ /* 0x000fc4000f8e18ff */
[----:B------:R-:W-:Y:S01]  /*2a30*/  FMNMX3 R26, R26, R20, R27, !PT ;  /* 0x000000141a1a7276 */ /* 0x000fe2000780001b */
[----:B------:R-:W-:Y:S01]  /*2a40*/  FMUL R20, R13, UR45 ;  /* 0x0000002d0d147c20 */ /* 0x000fe20008400000 */
[----:B------:R-:W-:Y:S02]  /*2a50*/  UIADD3 UR14, UPT, UPT, UR14, 0x4c00, URZ ;  /* 0x00004c000e0e7890 */ /* 0x000fe4000fffe0ff */
[----:B------:R-:W-:Y:S01]  /*2a60*/  FMNMX3 R26, R26, R22, R23, !PT ;  /* 0x000000161a1a7276 */ /* 0x000fe20007800017 */
[----:B------:R-:W-:Y:S01]  /*2a70*/  FMUL R22, R15, UR45 ;  /* 0x0000002d0f167c20 */ /* 0x000fe20008400000 */
[----:B------:R-:W-:Y:S01]  /*2a80*/  FMUL R23, R16, UR45 ;  /* 0x0000002d10177c20 */ /* 0x000fe20008400000 */
[----:B-1----:R-:W-:Y:S01]  /*2a90*/  UMOV UR4, UR5 ;  /* 0x0000000500047c82 */ /* 0x002fe20008000000 */
[----:B------:R-:W-:Y:S01]  /*2aa0*/  FMNMX3 R26, R26, R20, R25, !PT ;  /* 0x000000141a1a7276 */ /* 0x000fe20007800019 */
[----:B------:R-:W-:Y:S01]  /*2ab0*/  FMUL R20, R17, UR45 ;  /* 0x0000002d11147c20 */ /* 0x000fe20008400000 */
[----:B------:R-:W-:-:S02]  /*2ac0*/  FMUL R25, R18, UR45 ;  /* 0x0000002d12197c20 */ /* 0x000fc40008400000 */
[----:B------:R-:W-:-:S04]  /*2ad0*/  FMNMX3 R22, R26, R22, R23, !PT ;  /* 0x000000161a167276 */ /* 0x000fc80007800017 */
[----:B------:R-:W-:-:S04]  /*2ae0*/  FMNMX3 R20, R22, R20, R25, !PT ;  /* 0x0000001416147276 */ /* 0x000fc80007800019 */
[----:B------:R-:W-:-:S05]  /*2af0*/  FMNMX3 R44, R20, R44, R21, !PT ;  /* 0x0000002c142c7276 */ /* 0x000fca0007800015 */
[--C-:B------:R-:W-:Y:S01]  /*2b00*/  FFMA R4, R4, UR45, -R44.reuse ;  /* 0x0000002d04047c23 */ /* 0x100fe2000800082c */
        /* <DEDUP_REMOVED lines=14> */
[----:B------:R-:W-:Y:S01]  /*2bf0*/  FFMA R19, R19, UR45, -R44 ;  /* 0x0000002d13137c23 */ /* 0x000fe2000800082c */
[----:B------:R-:W-:Y:S01]  /*2c00*/  FMUL R4, R4, 1.4426950216293334961 ;  /* 0x3fb8aa3b04047820 */ /* 0x000fe20000400000 */
        /* <DEDUP_REMOVED lines=15> */
[----:B------:R-:W-:Y:S01]  /*2d00*/  MUFU.EX2 R4, R4 ;  /* 0x0000000400047308 */ /* 0x000fe20000000800 */
[----:B------:R-:W-:-:S04]  /*2d10*/  FADD R62, -R44, R21 ;  /* 0x000000152c3e7221 */ /* 0x000fc80000000100 */
[----:B------:R-:W-:-:S03]  /*2d20*/  FMUL R62, R62, 1.4426950216293334961 ;  /* 0x3fb8aa3b3e3e7820 */ /* 0x000fc60000400000 */
[----:B------:R-:W0:Y:S08]  /*2d30*/  MUFU.EX2 R5, R5 ;  /* 0x0000000500057308 */ /* 0x000e300000000800 */
[----:B------:R-:W1:Y:S08]  /*2d40*/  MUFU.EX2 R68, R6 ;  /* 0x0000000600447308 */ /* 0x000e700000000800 */
[----:B------:R-:W2:Y:S01]  /*2d50*/  MUFU.EX2 R65, R7 ;  /* 0x0000000700417308 */ /* 0x000ea20000000800 */
[----:B0-----:R-:W-:Y:S01]  /*2d60*/  F2FP.BF16.F32.PACK_AB R36, R5, R4 ;  /* 0x000000040524723e */ /* 0x001fe200000010ff */
[----:B------:R-:W-:-:S06]  /*2d70*/  FADD R63, R4, R5 ;  /* 0x00000005043f7221 */ /* 0x000fcc0000000000 */
[----:B------:R-:W0:Y:S01]  /*2d80*/  MUFU.EX2 R70, R8 ;  /* 0x0000000800467308 */ /* 0x000e220000000800 */
[----:B-1----:R-:W-:-:S07]  /*2d90*/  FADD R63, R68, R63 ;  /* 0x0000003f443f7221 */ /* 0x002fce0000000000 */
[----:B------:R-:W1:Y:S01]  /*2da0*/  MUFU.EX2 R67, R9 ;  /* 0x0000000900437308 */ /* 0x000e620000000800 */
[C---:B--2---:R-:W-:Y:S01]  /*2db0*/  F2FP.BF16.F32.PACK_AB R37, R65.reuse, R68 ;  /* 0x000000444125723e */ /* 0x044fe200000010ff */
[----:B------:R-:W-:-:S06]  /*2dc0*/  FADD R63, R65, R63 ;  /* 0x0000003f413f7221 */ /* 0x000fcc0000000000 */
[----:B------:R-:W2:Y:S01]  /*2dd0*/  MUFU.EX2 R72, R10 ;  /* 0x0000000a00487308 */ /* 0x000ea20000000800 */
[----:B0-----:R-:W-:-:S07]  /*2de0*/  FADD R63, R70, R63 ;  /* 0x0000003f463f7221 */ /* 0x001fce0000000000 */
[----:B------:R-:W0:Y:S01]  /*2df0*/  MUFU.EX2 R69, R11 ;  /* 0x0000000b00457308 */ /* 0x000e220000000800 */
[C---:B-1----:R-:W-:Y:S01]  /*2e00*/  F2FP.BF16.F32.PACK_AB R38, R67.reuse, R70 ;  /* 0x000000464326723e */ /* 0x042fe200000010ff */
[----:B------:R-:W-:-:S06]  /*2e10*/  FADD R63, R67, R63 ;  /* 0x0000003f433f7221 */ /* 0x000fcc0000000000 */
[----:B------:R-:W1:Y:S01]  /*2e20*/  MUFU.EX2 R71, R12 ;  /* 0x0000000c00477308 */ /* 0x000e620000000800 */
[----:B--2---:R-:W-:-:S07]  /*2e30*/  FADD R63, R72, R63 ;  /* 0x0000003f483f7221 */ /* 0x004fce0000000000 */
[----:B------:R-:W2:Y:S01]  /*2e40*/  MUFU.EX2 R56, R13 ;  /* 0x0000000d00387308 */ /* 0x000ea20000000800 */
[C---:B0-----:R-:W-:Y:S01]  /*2e50*/  F2FP.BF16.F32.PACK_AB R39, R69.reuse, R72 ;  /* 0x000000484527723e */ /* 0x041fe200000010ff */
[----:B------:R-:W-:-:S06]  /*2e60*/  FADD R63, R69, R63 ;  /* 0x0000003f453f7221 */ /* 0x000fcc0000000000 */
[----:B------:R-:W-:Y:S01]  /*2e70*/  MUFU.EX2 R58, R14 ;  /* 0x0000000e003a7308 */ /* 0x000fe20000000800 */
[----:B-1----:R-:W-:-:S07]  /*2e80*/  FADD R63, R71, R63 ;  /* 0x0000003f473f7221 */ /* 0x002fce0000000000 */
[----:B------:R-:W0:Y:S01]  /*2e90*/  MUFU.EX2 R59, R15 ;  /* 0x0000000f003b7308 */ /* 0x000e220000000800 */
[C---:B--2---:R-:W-:Y:S01]  /*2ea0*/  F2FP.BF16.F32.PACK_AB R40, R56.reuse, R71 ;  /* 0x000000473828723e */ /* 0x044fe200000010ff */
[----:B------:R-:W-:-:S06]  /*2eb0*/  FADD R63, R56, R63 ;  /* 0x0000003f383f7221 */ /* 0x000fcc0000000000 */
[----:B------:R-:W-:Y:S08]  /*2ec0*/  MUFU.EX2 R60, R16 ;  /* 0x00000010003c7308 */ /* 0x000ff00000000800 */
[----:B------:R-:W1:Y:S01]  /*2ed0*/  MUFU.EX2 R61, R17 ;  /* 0x00000011003d7308 */ /* 0x000e620000000800 */
[----:B0-----:R-:W-:Y:S01]  /*2ee0*/  F2FP.BF16.F32.PACK_AB R41, R59, R58 ;  /* 0x0000003a3b29723e */ /* 0x001fe200000010ff */
[----:B------:R-:W-:-:S04]  /*2ef0*/  FADD R58, R58, R63 ;  /* 0x0000003f3a3a7221 */ /* 0x000fc80000000000 */
[----:B------:R-:W-:Y:S02]  /*2f00*/  FADD R59, R59, R58 ;  /* 0x0000003a3b3b7221 */ /* 0x000fe40000000000 */
[----:B------:R-:W0:Y:S08]  /*2f10*/  MUFU.EX2 R73, R18 ;  /* 0x0000001200497308 */ /* 0x000e300000000800 */
[----:B------:R-:W2:Y:S01]  /*2f20*/  MUFU.EX2 R74, R19 ;  /* 0x00000013004a7308 */ /* 0x000ea20000000800 */
[----:B-1----:R-:W-:Y:S01]  /*2f30*/  F2FP.BF16.F32.PACK_AB R42, R61, R60 ;  /* 0x0000003c3d2a723e */ /* 0x002fe200000010ff */
[----:B------:R-:W-:-:S04]  /*2f40*/  FADD R60, R60, R59 ;  /* 0x0000003b3c3c7221 */ /* 0x000fc80000000000 */
[----:B------:R-:W-:Y:S02]  /*2f50*/  FADD R60, R61, R60 ;  /* 0x0000003c3d3c7221 */ /* 0x000fe40000000000 */
[----:B------:R-:W1:Y:S02]  /*2f60*/  MUFU.EX2 R62, R62 ;  /* 0x0000003e003e7308 */ /* 0x000e640000000800 */
[----:B0-----:R-:W-:Y:S01]  /*2f70*/  FADD R60, R73, R60 ;  /* 0x0000003c493c7221 */ /* 0x001fe20000000000 */
[----:B--2---:R-:W-:-:S04]  /*2f80*/  F2FP.BF16.F32.PACK_AB R43, R74, R73 ;  /* 0x000000494a2b723e */ /* 0x004fc800000010ff */
[----:B------:R-:W-:Y:S01]  /*2f90*/  STTM.x8 tmem[UR17], R36 ;  /* 0x00000024000079ed */ /* 0x000fe200081c0011 */
[----:B---3--:R0:W-:Y:S04]  /*2fa0*/  STS.U16 [R3+UR11+0x4800], R64 ;  /* 0x0048004003007988 */ /* 0x0081e8000800040b */
[----:B-----5:R0:W-:Y:S01]  /*2fb0*/  STS.U16 [R3+UR11+0x4a00], R66 ;  /* 0x004a004203007988 */ /* 0x0201e2000800040b */
[----:B------:R-:W2:Y:S02]  /*2fc0*/  FENCE.VIEW.ASYNC.T ;  /* 0x00000000000073c6 */ /* 0x000ea40000000200 */
[----:B--2---:R-:W-:Y:S06]  /*2fd0*/  BAR.SYNC.DEFER_BLOCKING 0x0 ;  /* 0x0000000000007b1d */ /* 0x004fec0000010000 */
[----:B------:R-:W1:Y:S01]  /*2fe0*/  LDTM.x32 R4, tmem[UR13] ;  /* 0x0000000d000479ee */ /* 0x000e6200082c0000 */
[----:B------:R-:W-:Y:S01]  /*2ff0*/  NOP ;  /* 0x0000000000007918 */ /* 0x000fe20000000000 */
[C---:B-1----:R-:W-:Y:S01]  /*3000*/  FMUL R4, R62.reuse, R4 ;  /* 0x000000043e047220 */ /* 0x042fe20000400000 */
        /* <DEDUP_REMOVED lines=31> */
[----:B------:R1:W-:Y:S01]  /*3200*/  STTM.x32 tmem[UR13], R4 ;  /* 0x00000004000079ed */ /* 0x0003e200082c000d */
[----:B------:R-:W2:Y:S02]  /*3210*/  FENCE.VIEW.ASYNC.T ;  /* 0x00000000000073c6 */ /* 0x000ea40000000200 */
[----:B--2---:R-:W-:Y:S06]  /*3220*/  BAR.SYNC.DEFER_BLOCKING 0x0 ;  /* 0x0000000000007b1d */ /* 0x004fec0000010000 */
[----:B------:R2:W-:Y:S06]  /*3230*/  MEMBAR.ALL.CTA ;  /* 0x0000000000007992 */ /* 0x0005ec0000008000 */
[----:B--2---:R-:W2:Y:S01]  /*3240*/  FENCE.VIEW.ASYNC.S ;  /* 0x00000000000073c6 */ /* 0x004ea20000000000 */
[----:B-1----:R-:W-:Y:S01]  /*3250*/  FADD R5, R74, R60 ;  /* 0x0000003c4a057221 */ /* 0x002fe20000000000 */
[----:B--2---:R-:W-:Y:S06]  /*3260*/  BAR.SYNC.DEFER_BLOCKING 0x0 ;  /* 0x0000000000007b1d */ /* 0x004fec0000010000 */
[----:B0-----:R-:W-:Y:S05]  /*3270*/  BRA.U UP1, `(.L_x_16) ;  /* 0x0000000101347547 */ /* 0x001fea000b800000 */
[----:B------:R-:W-:Y:S02]  /*3280*/  UIADD3 UR30, UPT, UPT, UR12, 0x20, URZ ;  /* 0x000000200c1e7890 */ /* 0x000fe4000fffe0ff */
[----:B------:R-:W-:Y:S01]  /*3290*/  UIADD3 UR31, UPT, UPT, UR12, 0x68, URZ ;  /* 0x000000680c1f7890 */ /* 0x000fe2000fffe0ff */
[----:B------:R-:W-:Y:S01]  /*32a0*/  UMOV UR28, 0x0 ;  /* 0x00000000001c7882 */ /* 0x000fe20000000000 */
[----:B------:R-:W-:Y:S01]  /*32b0*/  UMOV UR29, 0x8080490 ;  /* 0x08080490001d7882 */ /* 0x000fe20000000000 */
[----:B------:R-:W-:Y:S01]  /*32c0*/  UMOV UR8, UR14 ;  /* 0x0000000e00087c82 */ /* 0x000fe20008000000 */
[----:B------:R-:W-:Y:S01]  /*32d0*/  UMOV UR9, URZ ;  /* 0x000000ff00097c82 */ /* 0x000fe20008000000 */
[----:B------:R-:W-:Y:S01]  /*32e0*/  UMOV UR32, 0x0 ;  /* 0x0000000000207882 */ /* 0x000fe20000000000 */
[----:B------:R-:W-:Y:S01]  /*32f0*/  UMOV UR33, 0x8080490 ;  /* 0x0808049000217882 */ /* 0x000fe20000000000 */
[----:B------:R0:W-:Y:S01]  /*3300*/  UTCHMMA tmem[UR7], gdesc[UR20], tmem[UR12], tmem[UR28], idesc[UR29], UPT ;  /* 0x00ff1c14070079ea */ /* 0x0001e2000b80000c */
[----:B------:R-:W-:Y:S01]  /*3310*/  UMOV UR5, UR8 ;  /* 0x0000000800057c82 */ /* 0x000fe20008000000 */
[----:B------:R0:W-:Y:S01]  /*3320*/  UTCHMMA tmem[UR31], gdesc[UR20], tmem[UR30], tmem[UR32], idesc[UR33], UPT ;  /* 0x00ff20141f0079ea */ /* 0x0001e2000b80001e */
[----:B------:R0:W-:Y:S01]  /*3330*/  UTCBAR [UR5], URZ ;  /* 0x000000ff050073e9 */ /* 0x0001e200080000ff */
[----:B------:R-:W-:-:S02]  /*3340*/  NOP ;  /* 0x0000000000007918 */ /* 0x000fc40000000000 */
.L_x_16:
[----:B------:R-:W-:Y:S01]  /*3350*/  UIADD3 UR36, UPT, UPT, UR36, 0x1, URZ ;  /* 0x0000000124247890 */ /* 0x000fe2000fffe0ff */
[----:B------:R-:W-:Y:S01]  /*3360*/  FFMA R45, R62, R45, R5 ;  /* 0x0000002d3e2d7223 */ /* 0x000fe20000000005 */
[----:B------:R-:W-:Y:S01]  /*3370*/  UIADD3 UR6, UPT, UPT, UR6, 0x10, URZ ;  /* 0x0000001006067890 */ /* 0x000fe2000fffe0ff */
[----:B------:R-:W-:Y:S01]  /*3380*/  IADD3 R57, PT, PT, R57, UR23, RZ ;  /* 0x0000001739397c10 */ /* 0x000fe2000fffe0ff */
[----:B------:R-:W-:Y:S01]  /*3390*/  UISETP.GT.AND UP2, UPT, UR36, 0x1, UPT ;  /* 0x000000012400788c */ /* 0x000fe2000bf44270 */
[----:B------:R-:W-:Y:S02]  /*33a0*/  IADD3 R55, PT, PT, R54, R55, RZ ;  /* 0x0000003736377210 */ /* 0x000fe40007ffe0ff */
[----:B------:R-:W-:Y:S01]  /*33b0*/  MOV R8, UR4 ;  /* 0x0000000400087c02 */ /* 0x000fe20008000f00 */
[----:B0-----:R-:W-:Y:S01]  /*33c0*/  USEL UR5, URZ, 0x1, !UP2 ;  /* 0x00000001ff057887 */ /* 0x001fe2000d000000 */
[----:B------:R-:W-:Y:S01]  /*33d0*/  MOV R21, R44 ;  /* 0x0000002c00157202 */ /* 0x000fe20000000f00 */
[----:B------:R-:W-:-:S02]  /*33e0*/  USEL UR36, UR36, URZ, !UP2 ;  /* 0x000000ff24247287 */ /* 0x000fc4000d000000 */
[----:B------:R-:W-:Y:S02]  /*33f0*/  UISETP.GE.AND UP2, UPT, UR6, UR22, UPT ;  /* 0x000000160600728c */ /* 0x000fe4000bf46270 */
[----:B------:R-:W-:-:S07]  /*3400*/  ULOP3.LUT UR5, UR4, UR5, URZ, 0x3c, !UPT ;  /* 0x0000000504057292 */ /* 0x000fce000f8e3cff */
[----:B------:R-:W-:Y:S05]  /*3410*/  BRA.U !UP2, `(.L_x_17) ;  /* 0xfffffff10a807547 */ /* 0x000fea000b83ffff */
.L_x_12:
[C---:B------:R-:W-:Y:S01]  /*3420*/  FMUL R2, R45.reuse, 8388608 ;  /* 0x4b0000002d027820 */ /* 0x040fe20000400000 */
[----:B------:R-:W-:Y:S01]  /*3430*/  FSETP.GEU.AND P3, PT, R45, 1.175494350822287508e-38, PT ;  /* 0x008000002d00780b */ /* 0x000fe20003f6e000 */
[----:B------:R-:W-:Y:S01]  /*3440*/  HFMA2 R3, -RZ, RZ, 1.443359375, -0.2030029296875 ;  /* 0x3dc6b27fff037431 */ /* 0x000fe200000001ff */
[----:B------:R-:W0:Y:S02]  /*3450*/  LDCU UR5, c[0x0][0x3f0] ;  /* 0x00007e00ff0577ac */ /* 0x000e240008000800 */
[----:B------:R-:W-:Y:S02]  /*3460*/  FSEL R41, R2, R45, !P3 ;  /* 0x0000002d02297208 */ /* 0x000fe40005800000 */
[----:B------:R-:W-:Y:S01]  /*3470*/  FSEL R36, RZ, -23, P3 ;  /* 0xc1b80000ff247808 */ /* 0x000fe20001800000 */
[----:B------:R-:W2:Y:S01]  /*3480*/  LDCU.64 UR6, c[0x0][0x3e0] ;  /* 0x00007c00ff0677ac */ /* 0x000ea20008000a00 */
[C---:B------:R-:W-:Y:S02]  /*3490*/  IADD3 R2, PT, PT, R41.reuse, -0x3f3504f3, RZ ;  /* 0xc0cafb0d29027810 */ /* 0x040fe40007ffe0ff */
[----:B------:R-:W-:-:S02]  /*34a0*/  ISETP.GE.U32.AND P2, PT, R41, 0x7f800000, PT ;  /* 0x7f8000002900780c */ /* 0x000fc40003f46070 */
[----:B-1----:R-:W-:-:S04]  /*34b0*/  LOP3.LUT R4, R2, 0xff800000, RZ, 0xc0, !PT ;  /* 0xff80000002047812 */ /* 0x002fc800078ec0ff */
[----:B------:R-:W-:Y:S01]  /*34c0*/  IADD3 R2, PT, PT, R41, -R4, RZ ;  /* 0x8000000429027210 */ /* 0x000fe20007ffe0ff */
[----:B0-----:R-:W-:-:S04]  /*34d0*/  UISETP.GE.AND UP0, UPT, UR5, 0x1, UPT ;  /* 0x000000010500788c */ /* 0x001fc8000bf06270 */
[----:B------:R-:W-:-:S04]  /*34e0*/  FADD R38, R2, -1 ;  /* 0xbf80000002267421 */ /* 0x000fc80000000000 */
[----:B------:R-:W-:-:S04]  /*34f0*/  FFMA.FTZ R3, R38, R3, -0.16845393180847167969 ;  /* 0xbe2c7f3026037423 */ /* 0x000fc80000010003 */
[----:B------:R-:W-:-:S04]  /*3500*/  FFMA.FTZ R3, R38, R3, 0.1716887056827545166 ;  /* 0x3e2fcf2a26037423 */ /* 0x000fc80000010003 */
[C---:B------:R-:W-:Y:S02]  /*3510*/  FFMA.FTZ R5, R38.reuse, R3, -0.17900948226451873779 ;  /* 0xbe374e4326057423 */ /* 0x040fe40000010003 */
[----:B------:R-:W0:Y:S02]  /*3520*/  LDC.64 R2, c[0x0][0x398] ;  /* 0x0000e600ff027b82 */ /* 0x000e240000000a00 */
[----:B------:R-:W-:-:S04]  /*3530*/  FFMA.FTZ R5, R38, R5, 0.20512372255325317383 ;  /* 0x3e520bf426057423 */ /* 0x000fc80000010005 */
[----:B------:R-:W-:-:S04]  /*3540*/  FFMA.FTZ R5, R38, R5, -0.24046532809734344482 ;  /* 0xbe763c8b26057423 */ /* 0x000fc80000010005 */
[----:B------:R-:W-:-:S04]  /*3550*/  FFMA.FTZ R5, R38, R5, 0.28857114911079406738 ;  /* 0x3e93bf9926057423 */ /* 0x000fc80000010005 */
[----:B------:R-:W-:-:S04]  /*3560*/  FFMA.FTZ R5, R38, R5, -0.36067417263984680176 ;  /* 0xbeb8aa4926057423 */ /* 0x000fc80000010005 */
[----:B------:R-:W-:Y:S01]  /*3570*/  FFMA.FTZ R5, R38, R5, 0.48089820146560668945 ;  /* 0x3ef6384a26057423 */ /* 0x000fe20000010005 */
[----:B--2---:R-:W-:Y:S06]  /*3580*/  BRA.U !UP0, `(.L_x_18) ;  /* 0x0000000108107547 */ /* 0x004fec000b800000 */
[----:B------:R-:W-:-:S06]  /*3590*/  USHF.L.U32 UR4, UR4, 0x1f, URZ ;  /* 0x0000001f04047899 */ /* 0x000fcc00080006ff */
[----:B------:R-:W-:-:S04]  /*35a0*/  MOV R6, UR4 ;  /* 0x0000000400067c02 */ /* 0x000fc80008000f00 */
[----:B------:R-:W1:Y:S02]  /*35b0*/  SYNCS.PHASECHK.TRANS64.TRYWAIT P3, [UR14], R6 ;  /* 0x00000006ff0075a7 */ /* 0x000e64000806110e */
[----:B-1----:R-:W-:Y:S05]  /*35c0*/  @!P3 BRA `(.L_x_19) ;  /* 0x0000001400a8b947 */ /* 0x002fea0003800000 */
.L_x_18:
[----:B------:R-:W-:Y:S01]  /*35d0*/  BAR.SYNC.DEFER_BLOCKING 0x0 ;  /* 0x0000000000007b1d */ /* 0x000fe20000010000 */
[C---:B------:R-:W-:Y:S01]  /*35e0*/  FFMA.FTZ R39, R38.reuse, R5, -0.72134751081466674805 ;  /* 0xbf38aa3b26277423 */ /* 0x040fe20000010005 */
[C---:B------:R-:W-:Y:S01]  /*35f0*/  FSETP.GT.AND P3, PT, |R45|.reuse, 8.50705917302346158658e+37, PT ;  /* 0x7e8000002d00780b */ /* 0x040fe20003f64200 */
[----:B------:R-:W-:Y:S01]  /*3600*/  UIMAD UR4, UR10, UR6, URZ ;  /* 0x000000060a0472a4 */ /* 0x000fe2000f8e02ff */
[----:B------:R-:W-:Y:S01]  /*3610*/  FSETP.GEU.AND P5, PT, |R45|, 1.175494350822287508e-38, PT ;  /* 0x008000002d00780b */ /* 0x000fe20003fae200 */
[C---:B------:R-:W-:Y:S01]  /*3620*/  FMUL R39, R38.reuse, R39 ;  /* 0x0000002726277220 */ /* 0x040fe20000400000 */
[----:B------:R-:W-:Y:S01]  /*3630*/  I2FP.F32.S32 R37, R4 ;  /* 0x0000000400257245 */ /* 0x000fe20000201400 */
[----:B------:R-:W-:Y:S01]  /*3640*/  USHF.L.U32 UR5, UR4, 0x1, URZ ;  /* 0x0000000104057899 */ /* 0x000fe200080006ff */
[----:B------:R-:W-:Y:S01]  /*3650*/  @P2 MOV R40, 0x7f800000 ;  /* 0x7f80000000282802 */ /* 0x000fe20000000f00 */
[----:B------:R-:W-:Y:S01]  /*3660*/  FMUL R39, R38, R39 ;  /* 0x0000002726277220 */ /* 0x000fe20000400000 */
[----:B------:R-:W-:Y:S01]  /*3670*/  FSETP.NEU.AND P4, PT, R41, RZ, PT ;  /* 0x000000ff2900720b */ /* 0x000fe20003f8d000 */
[----:B------:R-:W-:-:S02]  /*3680*/  FFMA.FTZ R36, R37, 1.1920928955078125e-07, R36 ;  /* 0x3400000025247823 */ /* 0x000fc40000010024 */
[----:B------:R-:W-:Y:S01]  /*3690*/  FFMA.FTZ R39, R38, 1.4426950216293334961, R39 ;  /* 0x3fb8aa3b26277823 */ /* 0x000fe20000010027 */
[----:B------:R-:W-:Y:S02]  /*36a0*/  IMAD R38, R0, UR7, RZ ;  /* 0x0000000700267c24 */ /* 0x000fe4000f8e02ff */
[----:B------:R-:W-:Y:S01]  /*36b0*/  @P3 FMUL R45, R45, 0.25 ;  /* 0x3e8000002d2d3820 */ /* 0x000fe20000400000 */
[----:B------:R-:W-:Y:S01]  /*36c0*/  FADD R36, R36, R39 ;  /* 0x0000002724247221 */ /* 0x000fe20000000000 */
[----:B------:R-:W-:Y:S01]  /*36d0*/  @P2 FFMA.FTZ R36, R41, R40, +INF ;  /* 0x7f80000029242423 */ /* 0x000fe20000010028 */
[C---:B------:R-:W-:Y:S01]  /*36e0*/  SHF.L.U32 R37, R38.reuse, 0x1, RZ ;  /* 0x0000000126257819 */ /* 0x040fe200000006ff */
[----:B------:R-:W-:Y:S01]  /*36f0*/  @!P5 FMUL R45, R45, 16777216 ;  /* 0x4b8000002d2dd820 */ /* 0x000fe20000400000 */
[----:B------:R-:W-:Y:S02]  /*3700*/  IMAD.HI R38, R38, 0x2, RZ ;  /* 0x0000000226267827 */ /* 0x000fe400078e02ff */
[----:B0-----:R-:W-:Y:S01]  /*3710*/  IADD3 R2, P2, P6, R37, UR5, R2 ;  /* 0x0000000525027c10 */ /* 0x001fe2000fe5e002 */
[----:B------:R-:W0:Y:S02]  /*3720*/  @!P1 SYNCS.CCTL.IV [UR11+0x4c00] ;  /* 0x004c0000ff0099b1 */ /* 0x000e24000800000b */
[----:B0-----:R-:W-:Y:S01]  /*3730*/  BAR.SYNC.DEFER_BLOCKING 0x0 ;  /* 0x0000000000007b1d */ /* 0x001fe20000010000 */
[----:B------:R-:W-:-:S05]  /*3740*/  UIMAD.WIDE UR4, UR4, 0x2, URZ ;  /* 0x00000002040478a5 */ /* 0x000fca000f8e02ff */
[----:B------:R-:W0:Y:S02]  /*3750*/  MUFU.RCP R79, R45 ;  /* 0x0000002d004f7308 */ /* 0x000e240000001000 */
[----:B------:R-:W1:Y:S01]  /*3760*/  LDC R37, c[0x0][0x3e8] ;  /* 0x0000fa00ff257b82 */ /* 0x000e620000000800 */
[----:B------:R-:W2:Y:S01]  /*3770*/  LDTM.x32 R4, tmem[UR13] ;  /* 0x0000000d000479ee */ /* 0x000ea200082c0000 */
[----:B------:R-:W-:Y:S02]  /*3780*/  IADD3.X R3, PT, PT, R38, UR5, R3, P2, P6 ;  /* 0x0000000526037c10 */ /* 0x000fe400097ec403 */
[----:B------:R-:W3:Y:S01]  /*3790*/  LDCU UR4, c[0x0][0x3ec] ;  /* 0x00007d80ff0477ac */ /* 0x000ee20008000800 */
[----:B------:R-:W4:Y:S01]  /*37a0*/  @!P1 SYNCS.CCTL.IV [UR11+0x4c08] ;  /* 0x004c0800ff0099b1 */ /* 0x000f22000800000b */
[----:B------:R-:W-:Y:S01]  /*37b0*/  NOP ;  /* 0x0000000000007918 */ /* 0x000fe20000000000 */
[----:B---3--:R-:W-:Y:S01]  /*37c0*/  UIMAD UR4, UR10, UR4, URZ ;  /* 0x000000040a0472a4 */ /* 0x008fe2000f8e02ff */
[----:B-1----:R-:W-:-:S02]  /*37d0*/  IMAD R105, R37, 0x30, RZ ;  /* 0x0000003025697824 */ /* 0x002fc400078e02ff */
[----:B--2---:R-:W-:Y:S01]  /*37e0*/  @P3 FMUL R4, R4, 0.25 ;  /* 0x3e80000004043820 */ /* 0x004fe20000400000 */
[----:B------:R-:W-:Y:S01]  /*37f0*/  @P3 FMUL R5, R5, 0.25 ;  /* 0x3e80000005053820 */ /* 0x000fe20000400000 */
[----:B------:R-:W-:Y:S01]  /*3800*/  @P3 FMUL R10, R10, 0.25 ;  /* 0x3e8000000a0a3820 */ /* 0x000fe20000400000 */
[----:B------:R-:W-:Y:S01]  /*3810*/  @P3 FMUL R11, R11, 0.25 ;  /* 0x3e8000000b0b3820 */ /* 0x000fe20000400000 */
[----:B------:R-:W-:Y:S01]  /*3820*/  @!P5 FMUL R4, R4, 16777216 ;  /* 0x4b8000000404d820 */ /* 0x000fe20000400000 */
[----:B------:R-:W-:Y:S01]  /*3830*/  @!P5 FMUL R5, R5, 16777216 ;  /* 0x4b8000000505d820 */ /* 0x000fe20000400000 */
[----:B------:R-:W-:Y:S01]  /*3840*/  @P3 FMUL R12, R12, 0.25 ;  /* 0x3e8000000c0c3820 */ /* 0x000fe20000400000 */
[----:B------:R-:W-:Y:S01]  /*3850*/  @P3 FMUL R14, R14, 0.25 ;  /* 0x3e8000000e0e3820 */ /* 0x000fe20000400000 */
        /* <DEDUP_REMOVED lines=8> */
[----:B0-----:R-:W-:Y:S01]  /*38e0*/  FMUL R81, R79, R4 ;  /* 0x000000044f517220 */ /* 0x001fe20000400000 */
[----:B------:R-:W-:Y:S01]  /*38f0*/  @P3 FMUL R6, R6, 0.25 ;  /* 0x3e80000006063820 */ /* 0x000fe20000400000 */
[----:B------:R-:W-:Y:S01]  /*3900*/  @P3 FMUL R7, R7, 0.25 ;  /* 0x3e80000007073820 */ /* 0x000fe20000400000 */
[----:B------:R-:W-:Y:S01]  /*3910*/  @P3 FMUL R13, R13, 0.25 ;  /* 0x3e8000000d0d3820 */ /* 0x000fe20000400000 */
[----:B------:R-:W-:Y:S01]  /*3920*/  @P3 FMUL R18, R18, 0.25 ;  /* 0x3e80000012123820 */ /* 0x000fe20000400000 */
[----:B------:R-:W-:Y:S01]  /*3930*/  @P3 FMUL R19, R19, 0.25 ;  /* 0x3e80000013133820 */ /* 0x000fe20000400000 */
[----:B------:R-:W-:Y:S01]  /*3940*/  FMUL R4, R79, R5 ;  /* 0x000000054f047220 */ /* 0x000fe20000400000 */
[----:B------:R-:W-:Y:S01]  /*3950*/  FSEL R5, R36, -INF , P4 ;  /* 0xff80000024057808 */ /* 0x000fe20002000000 */
[----:B------:R-:W-:Y:S01]  /*3960*/  @!P5 FMUL R12, R12, 16777216 ;  /* 0x4b8000000c0cd820 */ /* 0x000fe20000400000 */
[----:B------:R-:W-:Y:S01]  /*3970*/  @!P5 FMUL R14, R14, 16777216 ;  /* 0x4b8000000e0ed820 */ /* 0x000fe20000400000 */
[----:B------:R-:W-:Y:S01]  /*3980*/  @!P5 FMUL R15, R15, 16777216 ;  /* 0x4b8000000f0fd820 */ /* 0x000fe20000400000 */
[----:B------:R-:W-:Y:S01]  /*3990*/  @!P5 FMUL R16, R16, 16777216 ;  /* 0x4b8000001010d820 */ /* 0x000fe20000400000 */
[----:B------:R-:W-:Y:S01]  /*39a0*/  @!P5 FMUL R17, R17, 16777216 ;  /* 0x4b8000001111d820 */ /* 0x000fe20000400000 */
[C---:B------:R-:W-:Y:S01]  /*39b0*/  FMUL R84, R79.reuse, R10 ;  /* 0x0000000a4f547220 */ /* 0x040fe20000400000 */
[----:B------:R-:W-:Y:S01]  /*39c0*/  FMUL R11, R79, R11 ;  /* 0x0000000b4f0b7220 */ /* 0x000fe20000400000 */
[----:B------:R-:W-:Y:S01]  /*39d0*/  @!P5 FMUL R8, R8, 16777216 ;  /* 0x4b8000000808d820 */ /* 0x000fe20000400000 */
[----:B------:R-:W-:Y:S01]  /*39e0*/  @!P5 FMUL R20, R20, 16777216 ;  /* 0x4b8000001414d820 */ /* 0x000fe20000400000 */
[----:B------:R-:W-:Y:S01]  /*39f0*/  @!P5 FMUL R21, R21, 16777216 ;  /* 0x4b8000001515d820 */ /* 0x000fe20000400000 */
[----:B------:R-:W-:Y:S01]  /*3a00*/  @P3 FMUL R9, R9, 0.25 ;  /* 0x3e80000009093820 */ /* 0x000fe20000400000 */
[----:B------:R-:W-:Y:S01]  /*3a10*/  @!P5 FMUL R6, R6, 16777216 ;  /* 0x4b8000000606d820 */ /* 0x000fe20000400000 */
[----:B------:R-:W-:Y:S01]  /*3a20*/  @!P5 FMUL R7, R7, 16777216 ;  /* 0x4b8000000707d820 */ /* 0x000fe20000400000 */
[----:B------:R-:W-:Y:S01]  /*3a30*/  @!P5 FMUL R13, R13, 16777216 ;  /* 0x4b8000000d0dd820 */ /* 0x000fe20000400000 */
[----:B------:R-:W-:Y:S01]  /*3a40*/  @!P5 FMUL R18, R18, 16777216 ;  /* 0x4b8000001212d820 */ /* 0x000fe20000400000 */
[----:B------:R-:W-:Y:S01]  /*3a50*/  @!P5 FMUL R19, R19, 16777216 ;  /* 0x4b8000001313d820 */ /* 0x000fe20000400000 */
[C---:B------:R-:W-:Y:S01]  /*3a60*/  FMUL R85, R79.reuse, R12 ;  /* 0x0000000c4f557220 */ /* 0x040fe20000400000 */
[C---:B------:R-:W-:Y:S01]  /*3a70*/  FMUL R86, R79.reuse, R14 ;  /* 0x0000000e4f567220 */ /* 0x040fe20000400000 */
[C---:B------:R-:W-:Y:S01]  /*3a80*/  FMUL R15, R79.reuse, R15 ;  /* 0x0000000f4f0f7220 */ /* 0x040fe20000400000 */
[C---:B------:R-:W-:Y:S01]  /*3a90*/  FMUL R87, R79.reuse, R16 ;  /* 0x000000104f577220 */ /* 0x040fe20000400000 */
[----:B------:R-:W-:Y:S01]  /*3aa0*/  FMUL R10, R79, R17 ;  /* 0x000000114f0a7220 */ /* 0x000fe20000400000 */
[----:B------:R-:W-:Y:S01]  /*3ab0*/  FFMA R80, R5, 0.69314718246459960938, R44 ;  /* 0x3f31721805507823 */ /* 0x000fe2000000002c */
[C---:B------:R-:W-:Y:S01]  /*3ac0*/  FMUL R83, R79.reuse, R8 ;  /* 0x000000084f537220 */ /* 0x040fe20000400000 */
[C---:B------:R-:W-:Y:S01]  /*3ad0*/  FMUL R89, R79.reuse, R20 ;  /* 0x000000144f597220 */ /* 0x040fe20000400000 */
[----:B------:R-:W-:Y:S01]  /*3ae0*/  FMUL R12, R79, R21 ;  /* 0x000000154f0c7220 */ /* 0x000fe20000400000 */
[----:B------:R-:W-:Y:S01]  /*3af0*/  F2FP.BF16.F32.PACK_AB R84, R11, R84 ;  /* 0x000000540b54723e */ /* 0x000fe200000010ff */
[----:B------:R-:W-:-:S02]  /*3b00*/  IMAD R5, R37, 0x18, RZ ;  /* 0x0000001825057824 */ /* 0x000fc400078e02ff */
[----:B------:R-:W-:Y:S01]  /*3b10*/  @P3 FMUL R22, R22, 0.25 ;  /* 0x3e80000016163820 */ /* 0x000fe20000400000 */
        /* <DEDUP_REMOVED lines=13> */
[----:B------:R-:W-:Y:S01]  /*3bf0*/  @!P5 FMUL R9, R9, 16777216 ;  /* 0x4b8000000909d820 */ /* 0x000fe20000400000 */
[C---:B------:R-:W-:Y:S01]  /*3c00*/  FMUL R82, R79.reuse, R6 ;  /* 0x000000064f527220 */ /* 0x040fe20000400000 */
[C---:B------:R-:W-:Y:S01]  /*3c10*/  FMUL R7, R79.reuse, R7 ;  /* 0x000000074f077220 */ /* 0x040fe20000400000 */
[C---:B------:R-:W-:Y:S01]  /*3c20*/  FMUL R8, R79.reuse, R13 ;  /* 0x0000000d4f087220 */ /* 0x040fe20000400000 */
[C---:B------:R-:W-:Y:S01]  /*3c30*/  FMUL R88, R79.reuse, R18 ;  /* 0x000000124f587220 */ /* 0x040fe20000400000 */
[----:B------:R-:W-:Y:S01]  /*3c40*/  FMUL R19, R79, R19 ;  /* 0x000000134f137220 */ /* 0x000fe20000400000 */
[----:B------:R-:W-:Y:S01]  /*3c50*/  F2FP.BF16.F32.PACK_AB R81, R4, R81 ;  /* 0x000000510451723e */ /* 0x000fe200000010ff */
[----:B------:R-:W-:Y:S01]  /*3c60*/  IMAD R11, R37, 0xc, RZ ;  /* 0x0000000c250b7824 */ /* 0x000fe200078e02ff */
[----:B------:R-:W-:Y:S01]  /*3c70*/  IADD3 R4, P6, PT, R105, R2, RZ ;  /* 0x0000000269047210 */ /* 0x000fe20007fde0ff */
[----:B------:R-:W-:Y:S01]  /*3c80*/  IMAD R13, R37, 0x6, RZ ;  /* 0x00000006250d7824 */ /* 0x000fe200078e02ff */
[----:B------:R-:W-:Y:S01]  /*3c90*/  F2FP.BF16.F32.PACK_AB R86, R15, R86 ;  /* 0x000000560f56723e */ /* 0x000fe200000010ff */
[----:B------:R-:W-:Y:S01]  /*3ca0*/  @!P5 FMUL R22, R22, 16777216 ;  /* 0x4b8000001616d820 */ /* 0x000fe20000400000 */
[----:B------:R-:W-:Y:S01]  /*3cb0*/  F2FP.BF16.F32.PACK_AB R87, R10, R87 ;  /* 0x000000570a57723e */ /* 0x000fe200000010ff */
[----:B------:R-:W-:Y:S01]  /*3cc0*/  @!P5 FMUL R23, R23, 16777216 ;  /* 0x4b8000001717d820 */ /* 0x000fe20000400000 */
        /* <DEDUP_REMOVED lines=12> */
[----:B------:R-:W-:Y:S01]  /*3d90*/  FMUL R6, R79, R9 ;  /* 0x000000094f067220 */ /* 0x000fe20000400000 */
[----:B------:R-:W-:Y:S01]  /*3da0*/  F2FP.BF16.F32.PACK_AB R89, R12, R89 ;  /* 0x000000590c59723e */ /* 0x000fe200000010ff */
[----:B------:R-:W-:Y:S01]  /*3db0*/  IMAD R15, R37, 0x24, RZ ;  /* 0x00000024250f7824 */ /* 0x000fe200078e02ff */
[----:B------:R-:W-:Y:S01]  /*3dc0*/  IADD3 R10, P2, PT, R5, R2, RZ ;  /* 0x00000002050a7210 */ /* 0x000fe20007f5e0ff */
[----:B------:R-:W-:Y:S01]  /*3dd0*/  IMAD R21, R37, 0x14, RZ ;  /* 0x0000001425157824 */ /* 0x000fe200078e02ff */
[----:B------:R-:W-:Y:S01]  /*3de0*/  F2FP.BF16.F32.PACK_AB R82, R7, R82 ;  /* 0x000000520752723e */ /* 0x000fe200000010ff */
[----:B------:R-:W-:Y:S01]  /*3df0*/  IMAD R97, R37, 0x28, RZ ;  /* 0x0000002825617824 */ /* 0x000fe200078e02ff */
[----:B------:R-:W-:Y:S01]  /*3e00*/  F2FP.BF16.F32.PACK_AB R88, R19, R88 ;  /* 0x000000581358723e */ /* 0x000fe200000010ff */
[----:B------:R-:W-:Y:S01]  /*3e10*/  IMAD R19, R37, 0xa, RZ ;  /* 0x0000000a25137824 */ /* 0x000fe200078e02ff */
[-C--:B------:R-:W-:Y:S01]  /*3e20*/  IADD3 R12, P5, PT, R11, R2.reuse, RZ ;  /* 0x000000020b0c7210 */ /* 0x080fe20007fbe0ff */
[----:B------:R-:W-:Y:S01]  /*3e30*/  FMUL R71, R79, R27 ;  /* 0x0000001b4f477220 */ /* 0x000fe20000400000 */
[----:B------:R-:W-:Y:S01]  /*3e40*/  LEA.HI.X.SX32 R5, R5, R3, 0x1, P6 ;  /* 0x0000000305057211 */ /* 0x000fe200030f0eff */
[----:B------:R-:W-:Y:S01]  /*3e50*/  FMUL R69, R79, R25 ;  /* 0x000000194f457220 */ /* 0x000fe20000400000 */
[C---:B------:R-:W-:Y:S01]  /*3e60*/  LEA R7, R37.reuse, R37, 0x1 ;  /* 0x0000002525077211 */ /* 0x040fe200078e08ff */
[----:B------:R-:W-:Y:S01]  /*3e70*/  IMAD R27, R37, 0x1c, RZ ;  /* 0x0000001c251b7824 */ /* 0x000fe200078e02ff */
[----:B------:R-:W-:Y:S01]  /*3e80*/  IADD3 R14, P6, PT, R13, R2, RZ ;  /* 0x000000020d0e7210 */ /* 0x000fe20007fde0ff */
[----:B------:R-:W-:Y:S01]  /*3e90*/  IMAD R113, R37, 0x38, RZ ;  /* 0x0000003825717824 */ /* 0x000fe200078e02ff */
[----:B------:R-:W-:Y:S01]  /*3ea0*/  LEA.HI.X.SX32 R11, R11, R3, 0x1, P2 ;  /* 0x000000030b0b7211 */ /* 0x000fe200010f0eff */
[----:B------:R-:W-:Y:S01]  /*3eb0*/  IMAD R25, R37, 0xe, RZ ;  /* 0x0000000e25197824 */ /* 0x000fe200078e02ff */
[----:B------:R-:W-:Y:S01]  /*3ec0*/  F2FP.BF16.F32.PACK_AB R83, R6, R83 ;  /* 0x000000530653723e */ /* 0x000fe200000010ff */
[----:B------:R-:W-:Y:S01]  /*3ed0*/  FMUL R68, R79, R24 ;  /* 0x000000184f447220 */ /* 0x000fe20000400000 */
[----:B------:R-:W-:Y:S01]  /*3ee0*/  IADD3 R16, P2, PT, R15, R2, RZ ;  /* 0x000000020f107210 */ /* 0x000fe20007f5e0ff */
[----:B------:R-:W-:Y:S01]  /*3ef0*/  FMUL R75, R79, R31 ;  /* 0x0000001f4f4b7220 */ /* 0x000fe20000400000 */
[----:B------:R-:W-:Y:S01]  /*3f00*/  LEA.HI.X.SX32 R13, R13, R3, 0x1, P5 ;  /* 0x000000030d0d7211 */ /* 0x000fe200028f0eff */
[----:B------:R-:W-:Y:S01]  /*3f10*/  FMUL R66, R79, R22 ;  /* 0x000000164f427220 */ /* 0x000fe20000400000 */
[-C--:B------:R-:W-:Y:S01]  /*3f20*/  IADD3 R6, P3, PT, R97, R2.reuse, RZ ;  /* 0x0000000261067210 */ /* 0x080fe20007f7e0ff */
[----:B------:R-:W-:Y:S01]  /*3f30*/  FMUL R67, R79, R23 ;  /* 0x000000174f437220 */ /* 0x000fe20000400000 */
[----:B------:R-:W-:Y:S01]  /*3f40*/  IADD3 R18, P5, PT, R21, R2, RZ ;  /* 0x0000000215127210 */ /* 0x000fe20007fbe0ff */
[----:B------:R-:W-:Y:S01]  /*3f50*/  FMUL R70, R79, R26 ;  /* 0x0000001a4f467220 */ /* 0x000fe20000400000 */
[----:B------:R-:W-:Y:S01]  /*3f60*/  LEA.HI.X.SX32 R15, R7, R3, 0x1, P6 ;  /* 0x00000003070f7211 */ /* 0x000fe200030f0eff */
[----:B------:R-:W-:Y:S01]  /*3f70*/  FMUL R72, R79, R28 ;  /* 0x0000001c4f487220 */ /* 0x000fe20000400000 */
[----:B------:R-:W-:Y:S01]  /*3f80*/  LEA R9, R37, R37, 0x2 ;  /* 0x0000002525097211 */ /* 0x000fe200078e10ff */
[----:B------:R-:W-:Y:S01]  /*3f90*/  FMUL R73, R79, R29 ;  /* 0x0000001d4f497220 */ /* 0x000fe20000400000 */
[----:B------:R-:W-:Y:S01]  /*3fa0*/  IADD3 R20, P6, PT, R19, R2, RZ ;  /* 0x0000000213147210 */ /* 0x000fe20007fde0ff */
[C---:B------:R-:W-:Y:S01]  /*3fb0*/  FMUL R74, R79.reuse, R30 ;  /* 0x0000001e4f4a7220 */ /* 0x040fe20000400000 */
[----:B------:R-:W-:Y:S01]  /*3fc0*/  F2FP.BF16.F32.PACK_AB R85, R8, R85 ;  /* 0x000000550855723e */ /* 0x000fe200000010ff */
[----:B------:R-:W-:Y:S01]  /*3fd0*/  FMUL R77, R79, R32 ;  /* 0x000000204f4d7220 */ /* 0x000fe20000400000 */
[----:B------:R-:W-:Y:S01]  /*3fe0*/  LEA.HI.X.SX32 R7, R21, R3, 0x1, P3 ;  /* 0x0000000315077211 */ /* 0x000fe200018f0eff */
[----:B------:R-:W-:Y:S01]  /*3ff0*/  FMUL R78, R79, R33 ;  /* 0x000000214f4e7220 */ /* 0x000fe20000400000 */
[----:B------:R-:W-:Y:S01]  /*4000*/  LEA.HI.X.SX32 R19, R19, R3, 0x1, P5 ;  /* 0x0000000313137211 */ /* 0x000fe200028f0eff */
[----:B------:R-:W-:Y:S01]  /*4010*/  FMUL R76, R79, R34 ;  /* 0x000000224f4c7220 */ /* 0x000fe20000400000 */
[----:B------:R-:W-:Y:S01]  /*4020*/  IMAD R31, R37, 0x12, RZ ;  /* 0x00000012251f7824 */ /* 0x000fe200078e02ff */
[-C--:B------:R-:W-:Y:S01]  /*4030*/  IADD3 R8, P4, PT, R113, R2.reuse, RZ ;  /* 0x0000000271087210 */ /* 0x080fe20007f9e0ff */
[----:B------:R-:W-:Y:S01]  /*4040*/  FMUL R79, R79, R35 ;  /* 0x000000234f4f7220 */ /* 0x000fe20000400000 */
[-C--:B------:R-:W-:Y:S01]  /*4050*/  IADD3 R24, P5, PT, R27, R2.reuse, RZ ;  /* 0x000000021b187210 */ /* 0x080fe20007fbe0ff */
[----:B------:R-:W-:Y:S01]  /*4060*/  IMAD R101, R37, 0x2c, RZ ;  /* 0x0000002c25657824 */ /* 0x000fe200078e02ff */
[----:B------:R-:W-:Y:S01]  /*4070*/  LEA.HI.X.SX32 R21, R9, R3, 0x1, P6 ;  /* 0x0000000309157211 */ /* 0x000fe200030f0eff */
[C---:B------:R-:W-:Y:S01]  /*4080*/  IMAD R35, R37.reuse, 0x16, RZ ;  /* 0x0000001625237824 */ /* 0x040fe200078e02ff */
[C---:B------:R-:W-:Y:S01]  /*4090*/  LEA R17, R37.reuse, -R37, 0x3 ;  /* 0x8000002525117211 */ /* 0x040fe200078e18ff */
[----:B------:R-:W-:Y:S01]  /*40a0*/  IMAD R109, R37, 0x34, RZ ;  /* 0x00000034256d7824 */ /* 0x000fe200078e02ff */
[-C--:B------:R-:W-:Y:S01]  /*40b0*/  IADD3 R26, P6, PT, R25, R2.reuse, RZ ;  /* 0x00000002191a7210 */ /* 0x080fe20007fde0ff */
[----:B------:R-:W-:Y:S01]  /*40c0*/  IMAD R29, R37, 0xb, RZ ;  /* 0x0000000b251d7824 */ /* 0x000fe200078e02ff */
[-C--:B------:R-:W-:Y:S01]  /*40d0*/  LEA.HI.X.SX32 R9, R27, R3.reuse, 0x1, P4 ;  /* 0x000000031b097211 */ /* 0x080fe200020f0eff */
[----:B------:R-:W-:Y:S01]  /*40e0*/  IMAD R41, R37, 0x1a, RZ ;  /* 0x0000001a25297824 */ /* 0x000fe200078e02ff */
[----:B------:R-:W-:Y:S01]  /*40f0*/  LEA.HI.X.SX32 R25, R25, R3, 0x1, P5 ;  /* 0x0000000319197211 */ /* 0x000fe200028f0eff */
[C---:B------:R-:W-:Y:S01]  /*4100*/  IMAD R117, R37.reuse, 0x3c, RZ ;  /* 0x0000003c25757824 */ /* 0x040fe200078e02ff */
[C---:B------:R-:W-:Y:S01]  /*4110*/  LEA R23, R37.reuse, R37, 0x3 ;  /* 0x0000002525177211 */ /* 0x040fe200078e18ff */
[----:B------:R-:W-:Y:S01]  /*4120*/  IMAD R45, R37, 0x1e, RZ ;  /* 0x0000001e252d7824 */ /* 0x000fe200078e02ff */
[-C--:B------:R-:W-:Y:S01]  /*4130*/  IADD3 R30, P5, PT, R31, R2.reuse, RZ ;  /* 0x000000021f1e7210 */ /* 0x080fe20007fbe0ff */
[----:B------:R-:W-:Y:S01]  /*4140*/  IMAD R93, R37, 0x22, RZ ;  /* 0x00000022255d7824 */ /* 0x000fe200078e02ff */
[-C--:B------:R-:W-:Y:S01]  /*4150*/  LEA.HI.X.SX32 R27, R17, R3.reuse, 0x1, P6 ;  /* 0x00000003111b7211 */ /* 0x080fe200030f0eff */
[----:B------:R-:W-:Y:S01]  /*4160*/  IMAD R33, R37, 0xd, RZ ;  /* 0x0000000d25217824 */ /* 0x000fe200078e02ff */
[-C--:B------:R-:W-:Y:S01]  /*4170*/  IADD3 R22, P3, PT, R101, R2.reuse, RZ ;  /* 0x0000000265167210 */ /* 0x080fe20007f7e0ff */
[----:B------:R-:W-:Y:S01]  /*4180*/  IMAD R95, R37, 0x26, RZ ;  /* 0x00000026255f7824 */ /* 0x000fe200078e02ff */
[-C--:B------:R-:W-:Y:S01]  /*4190*/  LEA.HI.X.SX32 R17, R31, R3.reuse, 0x1, P2 ;  /* 0x000000031f117211 */ /* 0x080fe200010f0eff */
[----:B------:R-:W-:Y:S01]  /*41a0*/  IMAD R99, R37, 0x2a, RZ ;  /* 0x0000002a25637824 */ /* 0x000fe200078e02ff */
[-C--:B------:R-:W-:Y:S01]  /*41b0*/  IADD3 R34, P2, PT, R35, R2.reuse, RZ ;  /* 0x0000000223227210 */ /* 0x080fe20007f5e0ff */
[----:B------:R-:W-:Y:S01]  /*41c0*/  IMAD R103, R37, 0x2e, RZ ;  /* 0x0000002e25677824 */ /* 0x000fe200078e02ff */
[-C--:B------:R-:W-:Y:S01]  /*41d0*/  IADD3 R28, P4, PT, R109, R2.reuse, RZ ;  /* 0x000000026d1c7210 */ /* 0x080fe20007f9e0ff */
[----:B------:R-:W-:Y:S01]  /*41e0*/  IMAD R107, R37, 0x32, RZ ;  /* 0x00000032256b7824 */ /* 0x000fe200078e02ff */
[-C--:B------:R-:W-:Y:S01]  /*41f0*/  LEA.HI.X.SX32 R31, R23, R3.reuse, 0x1, P5 ;  /* 0x00000003171f7211 */ /* 0x080fe200028f0eff */
        /* <DEDUP_REMOVED lines=9> */
[----:B------:R-:W-:Y:S01]  /*4290*/  LEA.HI.X.SX32 R29, R41, R3, 0x1, P4 ;  /* 0x00000003291d7211 */ /* 0x000fe200020f0eff */
[C---:B------:R-:W-:Y:S01]  /*42a0*/  IMAD R53, R37.reuse, 0x19, RZ ;  /* 0x0000001925357824 */ /* 0x040fe200078e02ff */
[CC--:B------:R-:W-:Y:S01]  /*42b0*/  LEA R39, R37.reuse, -R37.reuse, 0x4 ;  /* 0x8000002525277211 */ /* 0x0c0fe200078e20ff */
[----:B------:R-:W-:Y:S01]  /*42c0*/  IMAD R55, R37, 0x1b, RZ ;  /* 0x0000001b25377824 */ /* 0x000fe200078e02ff */
[-C--:B------:R-:W-:Y:S01]  /*42d0*/  IADD3 R44, P4, PT, R45, R2.reuse, RZ ;  /* 0x000000022d2c7210 */ /* 0x080fe20007f9e0ff */
[C---:B------:R-:W-:Y:S01]  /*42e0*/  IMAD R91, R37.reuse, 0x1d, RZ ;  /* 0x0000001d255b7824 */ /* 0x040fe200078e02ff */
[----:B------:R-:W-:Y:S01]  /*42f0*/  LEA R43, R37, R37, 0x4 ;  /* 0x00000025252b7211 */ /* 0x000fe200078e20ff */
[----:B------:R0:W-:Y:S01]  /*4300*/  STG.E.U16 desc[UR34][R2.64], R81 ;  /* 0x0000005102007986 */ /* 0x0001e2000c101522 */
[-C--:B------:R-:W-:Y:S01]  /*4310*/  IADD3 R38, P5, PT, R93, R2.reuse, RZ ;  /* 0x000000025d267210 */ /* 0x080fe20007fbe0ff */
[----:B------:R-:W-:Y:S01]  /*4320*/  USHF.L.U32 UR6, UR4, 0x2, URZ ;  /* 0x0000000204067899 */ /* 0x000fe200080006ff */
[----:B------:R-:W-:Y:S01]  /*4330*/  IADD3 R42, P2, PT, R95, R2, RZ ;  /* 0x000000025f2a7210 */ /* 0x000fe20007f5e0ff */
[----:B------:R-:W-:Y:S01]  /*4340*/  UIMAD.WIDE UR4, UR4, 0x4, URZ ;  /* 0x00000004040478a5 */ /* 0x000fe2000f8e02ff */
[----:B------:R-:W-:-:S02]  /*4350*/  LEA.HI.X.SX32 R41, R33, R3, 0x1, P3 ;  /* 0x0000000321297211 */ /* 0x000fc400018f0eff */
[-C--:B------:R-:W-:Y:S02]  /*4360*/  IADD3 R46, P3, PT, R99, R2.reuse, RZ ;  /* 0x00000002632e7210 */ /* 0x080fe40007f7e0ff */
[-C--:B------:R-:W-:Y:S02]  /*4370*/  LEA.HI.X.SX32 R33, R45, R3.reuse, 0x1, P6 ;  /* 0x000000032d217211 */ /* 0x080fe400030f0eff */
[-C--:B------:R-:W-:Y:S02]  /*4380*/  IADD3 R48, P6, PT, R103, R2.reuse, RZ ;  /* 0x0000000267307210 */ /* 0x080fe40007fde0ff */
[-C--:B------:R-:W-:Y:S02]  /*4390*/  LEA.HI.X.SX32 R45, R39, R3.reuse, 0x1, P4 ;  /* 0x00000003272d7211 */ /* 0x080fe400020f0eff */
[----:B------:R-:W-:Y:S02]  /*43a0*/  IADD3 R50, P4, PT, R107, R2, RZ ;  /* 0x000000026b327210 */ /* 0x000fe40007f9e0ff */
[----:B------:R-:W-:-:S02]  /*43b0*/  LEA.HI.X.SX32 R39, R43, R3, 0x1, P5 ;  /* 0x000000032b277211 */ /* 0x000fc400028f0eff */
[-C--:B------:R-:W-:Y:S02]  /*43c0*/  IADD3 R52, P5, PT, R111, R2.reuse, RZ ;  /* 0x000000026f347210 */ /* 0x080fe40007fbe0ff */
[-C--:B------:R-:W-:Y:S02]  /*43d0*/  LEA.HI.X.SX32 R43, R47, R3.reuse, 0x1, P2 ;  /* 0x000000032f2b7211 */ /* 0x080fe400010f0eff */
[----:B------:R-:W-:Y:S02]  /*43e0*/  IADD3 R54, P2, PT, R115, R2, RZ ;  /* 0x0000000273367210 */ /* 0x000fe40007f5e0ff */
[-C--:B------:R-:W-:Y:S02]  /*43f0*/  LEA.HI.X.SX32 R47, R49, R3.reuse, 0x1, P3 ;  /* 0x00000003312f7211 */ /* 0x080fe400018f0eff */
[----:B------:R-:W-:Y:S02]  /*4400*/  SHF.L.U32 R57, R37, 0x1, RZ ;  /* 0x0000000125397819 */ /* 0x000fe400000006ff */
[----:B------:R-:W-:-:S02]  /*4410*/  LEA.HI.X.SX32 R49, R51, R3, 0x1, P6 ;  /* 0x0000000333317211 */ /* 0x000fc400030f0eff */
[-C--:B------:R-:W-:Y:S02]  /*4420*/  LEA.HI.X.SX32 R51, R53, R3.reuse, 0x1, P4 ;  /* 0x0000000335337211 */ /* 0x080fe400020f0eff */
[-C--:B------:R-:W-:Y:S02]  /*4430*/  LEA.HI.X.SX32 R53, R55, R3.reuse, 0x1, P5 ;  /* 0x0000000337357211 */ /* 0x080fe400028f0eff */
[----:B------:R-:W-:Y:S01]  /*4440*/  LEA.HI.X.SX32 R55, R91, R3, 0x1, P2 ;  /* 0x000000035b377211 */ /* 0x000fe200010f0eff */
[----:B------:R-:W-:Y:S01]  /*4450*/  IMAD R91, R37, 0x3e, RZ ;  /* 0x0000003e255b7824 */ /* 0x000fe200078e02ff */
[----:B------:R-:W-:Y:S02]  /*4460*/  IADD3 R36, P6, PT, R57, R2, RZ ;  /* 0x0000000239247210 */ /* 0x000fe40007fde0ff */
[C---:B------:R-:W-:Y:S02]  /*4470*/  SHF.L.U32 R59, R37.reuse, 0x2, RZ ;  /* 0x00000002253b7819 */ /* 0x040fe400000006ff */
[----:B------:R-:W-:-:S02]  /*4480*/  SHF.L.U32 R61, R37, 0x3, RZ ;  /* 0x00000003253d7819 */ /* 0x000fc400000006ff */
[C---:B------:R-:W-:Y:S02]  /*4490*/  SHF.L.U32 R63, R37.reuse, 0x4, RZ ;  /* 0x00000004253f7819 */ /* 0x040fe400000006ff */
[C---:B------:R-:W-:Y:S02]  /*44a0*/  LEA R65, R37.reuse, -R37, 0x5 ;  /* 0x8000002525417211 */ /* 0x040fe400078e28ff */
[CC--:B------:R-:W-:Y:S02]  /*44b0*/  LEA R56, P5, R37.reuse, R2.reuse, 0x2 ;  /* 0x0000000225387211 */ /* 0x0c0fe400078a10ff */
[CC--:B------:R-:W-:Y:S02]  /*44c0*/  LEA R58, P4, R37.reuse, R2.reuse, 0x3 ;  /* 0x00000002253a7211 */ /* 0x0c0fe400078818ff */
[CC--:B------:R-:W-:Y:S02]  /*44d0*/  LEA R60, P3, R37.reuse, R2.reuse, 0x4 ;  /* 0x00000002253c7211 */ /* 0x0c0fe400078620ff */
[----:B------:R-:W-:-:S02]  /*44e0*/  LEA R62, P2, R37, R2, 0x5 ;  /* 0x00000002253e7211 */ /* 0x000fc400078428ff */
[-C--:B------:R-:W-:Y:S02]  /*44f0*/  LEA.HI.X.SX32 R37, R37, R3.reuse, 0x1, P6 ;  /* 0x0000000325257211 */ /* 0x080fe400030f0eff */
[----:B------:R-:W-:Y:S02]  /*4500*/  IADD3 R64, P6, PT, R91, R2, RZ ;  /* 0x000000025b407210 */ /* 0x000fe40007fde0ff */
[-C--:B------:R-:W-:Y:S02]  /*4510*/  LEA.HI.X.SX32 R57, R57, R3.reuse, 0x1, P5 ;  /* 0x0000000339397211 */ /* 0x080fe400028f0eff */
[-C--:B------:R-:W-:Y:S02]  /*4520*/  LEA.HI.X.SX32 R59, R59, R3.reuse, 0x1, P4 ;  /* 0x000000033b3b7211 */ /* 0x080fe400020f0eff */
[-C--:B------:R-:W-:Y:S02]  /*4530*/  LEA.HI.X.SX32 R61, R61, R3.reuse, 0x1, P3 ;  /* 0x000000033d3d7211 */ /* 0x080fe400018f0eff */
[----:B------:R-:W-:-:S02]  /*4540*/  LEA.HI.X.SX32 R63, R63, R3, 0x1, P2 ;  /* 0x000000033f3f7211 */ /* 0x000fc400010f0eff */
[----:B------:R-:W-:Y:S02]  /*4550*/  LEA.HI.X.SX32 R65, R65, R3, 0x1, P6 ;  /* 0x0000000341417211 */ /* 0x000fe400030f0eff */
[----:B0-----:R-:W-:Y:S02]  /*4560*/  PRMT R3, R81, 0x7632, R3 ;  /* 0x0000763251037816 */ /* 0x001fe40000000003 */
[----:B------:R-:W-:Y:S02]  /*4570*/  PRMT R2, R84, 0x7632, R2 ;  /* 0x0000763254027816 */ /* 0x000fe40000000002 */
[----:B------:R-:W-:Y:S01]  /*4580*/  F2FP.BF16.F32.PACK_AB R66, R67, R66 ;  /* 0x000000424342723e */ /* 0x000fe200000010ff */
[----:B------:R0:W-:Y:S01]  /*4590*/  STG.E.U16 desc[UR34][R36.64], R3 ;  /* 0x0000000324007986 */ /* 0x0001e2000c101522 */
[----:B------:R-:W-:Y:S02]  /*45a0*/  F2FP.BF16.F32.PACK_AB R68, R69, R68 ;  /* 0x000000444544723e */ /* 0x000fe400000010ff */
[----:B------:R-:W-:Y:S01]  /*45b0*/  F2FP.BF16.F32.PACK_AB R70, R71, R70 ;  /* 0x000000464746723e */ /* 0x000fe200000010ff */
[----:B------:R-:W-:Y:S01]  /*45c0*/  STG.E.U16 desc[UR34][R56.64], R82 ;  /* 0x0000005238007986 */ /* 0x000fe2000c101522 */
[----:B------:R-:W-:-:S02]  /*45d0*/  F2FP.BF16.F32.PACK_AB R72, R73, R72 ;  /* 0x000000484948723e */ /* 0x000fc400000010ff */
[----:B------:R-:W-:Y:S02]  /*45e0*/  F2FP.BF16.F32.PACK_AB R74, R75, R74 ;  /* 0x0000004a4b4a723e */ /* 0x000fe400000010ff */
[----:B------:R-:W-:Y:S02]  /*45f0*/  F2FP.BF16.F32.PACK_AB R77, R78, R77 ;  /* 0x0000004d4e4d723e */ /* 0x000fe400000010ff */
[----:B------:R-:W-:Y:S02]  /*4600*/  F2FP.BF16.F32.PACK_AB R76, R79, R76 ;  /* 0x0000004c4f4c723e */ /* 0x000fe400000010ff */
[----:B0-----:R-:W-:Y:S02]  /*4610*/  PRMT R37, R82, 0x7632, R37 ;  /* 0x0000763252257816 */ /* 0x001fe40000000025 */
[----:B------:R-:W-:-:S03]  /*4620*/  PRMT R3, R85, 0x7632, R3 ;  /* 0x0000763255037816 */ /* 0x000fc60000000003 */
[----:B------:R0:W-:Y:S04]  /*4630*/  STG.E.U16 desc[UR34][R14.64], R37 ;  /* 0x000000250e007986 */ /* 0x0001e8000c101522 */
[----:B------:R-:W-:Y:S01]  /*4640*/  STG.E.U16 desc[UR34][R58.64], R83 ;  /* 0x000000533a007986 */ /* 0x000fe2000c101522 */
[----:B0-----:R-:W-:-:S05]  /*4650*/  PRMT R15, R83, 0x7632, R15 ;  /* 0x00007632530f7816 */ /* 0x001fca000000000f */
[----:B------:R0:W-:Y:S04]  /*4660*/  STG.E.U16 desc[UR34][R20.64], R15 ;  /* 0x0000000f14007986 */ /* 0x0001e8000c101522 */
[----:B------:R1:W-:Y:S04]  /*4670*/  STG.E.U16 desc[UR34][R12.64], R84 ;  /* 0x000000540c007986 */ /* 0x0003e8000c101522 */
[----:B------:R2:W-:Y:S04]  /*4680*/  STG.E.U16 desc[UR34][R26.64], R2 ;  /* 0x000000021a007986 */ /* 0x0005e8000c101522 */
[----:B------:R-:W-:Y:S01]  /*4690*/  STG.E.U16 desc[UR34][R60.64], R85 ;  /* 0x000000553c007986 */ /* 0x000fe2000c101522 */
[----:B0-----:R-:W-:-:S02]  /*46a0*/  PRMT R20, R87, 0x7632, R20 ;  /* 0x0000763257147816 */ /* 0x001fc40000000014 */
[----:B------:R-:W-:Y:S01]  /*46b0*/  PRMT R21, R66, 0x7632, R21 ;  /* 0x0000763242157816 */ /* 0x000fe20000000015 */
[----:B------:R0:W-:Y:S01]  /*46c0*/  STG.E.U16 desc[UR34][R30.64], R3 ;  /* 0x000000031e007986 */ /* 0x0001e2000c101522 */
[----:B-1----:R-:W-:-:S03]  /*46d0*/  PRMT R13, R86, 0x7632, R13 ;  /* 0x00007632560d7816 */ /* 0x002fc6000000000d */
[----:B------:R1:W-:Y:S01]  /*46e0*/  STG.E.U16 desc[UR34][R18.64], R86 ;  /* 0x0000005612007986 */ /* 0x0003e2000c101522 */
[----:B--2---:R-:W-:Y:S02]  /*46f0*/  PRMT R2, R88, 0x7632, R2 ;  /* 0x0000763258027816 */ /* 0x004fe40000000002 */
[----:B------:R-:W-:Y:S01]  /*4700*/  PRMT R26, R74, 0x7632, R26 ;  /* 0x000076324a1a7816 */ /* 0x000fe2000000001a */
[----:B------:R-:W-:Y:S01]  /*4710*/  STG.E.U16 desc[UR34][R34.64], R13 ;  /* 0x0000000d22007986 */ /* 0x000fe2000c101522 */
[----:B------:R-:W-:-:S03]  /*4720*/  PRMT R27, R77, 0x7632, R27 ;  /* 0x000076324d1b7816 */ /* 0x000fc6000000001b */
[----:B------:R2:W-:Y:S01]  /*4730*/  STG.E.U16 desc[UR34][R10.64], R87 ;  /* 0x000000570a007986 */ /* 0x0005e2000c101522 */
[C---:B0-----:R-:W-:Y:S01]  /*4740*/  SHF.L.U32 R3, R0.reuse, 0x2, RZ ;  /* 0x0000000200037819 */ /* 0x041fe200000006ff */
[----:B------:R-:W-:Y:S01]  /*4750*/  IMAD.HI R0, R0, 0x4, RZ ;  /* 0x0000000400007827 */ /* 0x000fe200078e02ff */
[----:B-1----:R-:W-:Y:S01]  /*4760*/  PRMT R19, R89, 0x7632, R19 ;  /* 0x0000763259137816 */ /* 0x002fe20000000013 */
[----:B------:R-:W-:Y:S04]  /*4770*/  STG.E.U16 desc[UR34][R40.64], R20 ;  /* 0x0000001428007986 */ /* 0x000fe8000c101522 */
[----:B------:R0:W-:Y:S01]  /*4780*/  STG.E.U16 desc[UR34][R24.64], R88 ;  /* 0x0000005818007986 */ /* 0x0001e2000c101522 */
[----:B--2---:R-:W1:Y:S03]  /*4790*/  LDC.64 R10, c[0x0][0x3a0] ;  /* 0x0000e800ff0a7b82 */ /* 0x004e660000000a00 */
[----:B------:R2:W-:Y:S04]  /*47a0*/  STG.E.U16 desc[UR34][R44.64], R2 ;  /* 0x000000022c007986 */ /* 0x0005e8000c101522 */
[----:B------:R-:W-:Y:S04]  /*47b0*/  STG.E.U16 desc[UR34][R62.64], R89 ;  /* 0x000000593e007986 */ /* 0x000fe8000c101522 */
[----:B------:R-:W-:Y:S01]  /*47c0*/  STG.E.U16 desc[UR34][R38.64], R19 ;  /* 0x0000001326007986 */ /* 0x000fe2000c101522 */
[----:B0-----:R-:W-:-:S02]  /*47d0*/  PRMT R24, R70, 0x7632, R24 ;  /* 0x0000763246187816 */ /* 0x001fc40000000018 */
[----:B------:R-:W-:Y:S01]  /*47e0*/  PRMT R25, R72, 0x7632, R25 ;  /* 0x0000763248197816 */ /* 0x000fe20000000019 */
[----:B------:R-:W-:Y:S01]  /*47f0*/  STG.E.U16 desc[UR34][R16.64], R66 ;  /* 0x0000004210007986 */ /* 0x000fe2000c101522 */
[----:B--2---:R-:W-:-:S03]  /*4800*/  PRMT R2, R68, 0x7632, R2 ;  /* 0x0000763244027816 */ /* 0x004fc60000000002 */
[----:B------:R-:W-:Y:S04]  /*4810*/  STG.E.U16 desc[UR34][R42.64], R21 ;  /* 0x000000152a007986 */ /* 0x000fe8000c101522 */
[----:B------:R-:W-:Y:S04]  /*4820*/  STG.E.U16 desc[UR34][R6.64], R68 ;  /* 0x0000004406007986 */ /* 0x000fe8000c101522 */
[----:B------:R1:W-:Y:S04]  /*4830*/  STG.E.U16 desc[UR34][R46.64], R2 ;  /* 0x000000022e007986 */ /* 0x0003e8000c101522 */
[----:B------:R0:W-:Y:S04]  /*4840*/  STG.E.U16 desc[UR34][R22.64], R70 ;  /* 0x0000004616007986 */ /* 0x0001e8000c101522 */
[----:B------:R0:W-:Y:S01]  /*4850*/  STG.E.U16 desc[UR34][R48.64], R24 ;  /* 0x0000001830007986 */ /* 0x0001e2000c101522 */
[----:B-1----:R-:W-:-:S03]  /*4860*/  IADD3 R2, P1, P2, R3, UR6, R10 ;  /* 0x0000000603027c10 */ /* 0x002fc6000fa3e00a */
[----:B------:R0:W-:Y:S01]  /*4870*/  STG.E.U16 desc[UR34][R4.64], R72 ;  /* 0x0000004804007986 */ /* 0x0001e2000c101522 */
[----:B------:R-:W-:-:S03]  /*4880*/  IADD3.X R3, PT, PT, R0, UR5, R11, P1, P2 ;  /* 0x0000000500037c10 */ /* 0x000fc60008fe440b */
[----:B------:R0:W-:Y:S01]  /*4890*/  STG.E.U16 desc[UR34][R50.64], R25 ;  /* 0x0000001932007986 */ /* 0x0001e2000c101522 */
[----:B------:R-:W-:-:S03]  /*48a0*/  PRMT R0, R76, 0x7632, R0 ;  /* 0x000076324c007816 */ /* 0x000fc60000000000 */
[----:B------:R0:W-:Y:S04]  /*48b0*/  STG.E.U16 desc[UR34][R28.64], R74 ;  /* 0x0000004a1c007986 */ /* 0x0001e8000c101522 */
[----:B------:R0:W-:Y:S04]  /*48c0*/  STG.E.U16 desc[UR34][R52.64], R26 ;  /* 0x0000001a34007986 */ /* 0x0001e8000c101522 */
[----:B------:R0:W-:Y:S04]  /*48d0*/  STG.E.U16 desc[UR34][R8.64], R77 ;  /* 0x0000004d08007986 */ /* 0x0001e8000c101522 */
[----:B------:R0:W-:Y:S04]  /*48e0*/  STG.E.U16 desc[UR34][R54.64], R27 ;  /* 0x0000001b36007986 */ /* 0x0001e8000c101522 */
[----:B------:R0:W-:Y:S04]  /*48f0*/  STG.E.U16 desc[UR34][R32.64], R76 ;  /* 0x0000004c20007986 */ /* 0x0001e8000c101522 */
[----:B------:R0:W-:Y:S04]  /*4900*/  STG.E.U16 desc[UR34][R64.64], R0 ;  /* 0x0000000040007986 */ /* 0x0001e8000c101522 */
[----:B------:R0:W-:Y:S01]  /*4910*/  STG.E desc[UR34][R2.64], R80 ;  /* 0x0000005002007986 */ /* 0x0001e2000c101922 */
[----:B----4-:R-:W-:Y:S06]  /*4920*/  BAR.SYNC.DEFER_BLOCKING 0x0 ;  /* 0x0000000000007b1d */ /* 0x010fec0000010000 */
[----:B------:R-:W-:Y:S05]  /*4930*/  @P0 BRA `(.L_x_20) ;  /* 0x0000000000a00947 */ /* 0x000fea0003800000 */
[----:B------:R-:W1:Y:S01]  /*4940*/  S2UR UR5, SR_CgaCtaId ;  /* 0x00000000000579c3 */ /* 0x000e620000008800 */
[----:B------:R-:W-:Y:S01]  /*4950*/  NOP ;  /* 0x0000000000007918 */ /* 0x000fe20000000000 */
[----:B------:R-:W-:Y:S01]  /*4960*/  UMOV UR4, 0x50 ;  /* 0x0000005000047882 */ /* 0x000fe20000000000 */
[----:B0-----:R-:W-:Y:S01]  /*4970*/  MOV R0, UR12 ;  /* 0x0000000c00007c02 */ /* 0x001fe20008000f00 */
[----:B------:R-:W-:Y:S01]  /*4980*/  HFMA2 R7, -RZ, RZ, 0, 5.9604644775390625e-08 ;  /* 0x00000001ff077431 */ /* 0x000fe200000001ff */
[----:B------:R-:W-:Y:S02]  /*4990*/  MOV R3, 0xf ;  /* 0x0000000f00037802 */ /* 0x000fe40000000f00 */
[----:B------:R-:W-:-:S04]  /*49a0*/  LOP3.LUT R0, R0, 0xffff, RZ, 0xc0, !PT ;  /* 0x0000ffff00007812 */ /* 0x000fc800078ec0ff */
[----:B------:R-:W-:-:S04]  /*49b0*/  SHF.R.U32.HI R0, RZ, 0x5, R0 ;  /* 0x00000005ff007819 */ /* 0x000fc80000011600 */
[----:B------:R-:W-:Y:S02]  /*49c0*/  IADD3 R2, PT, PT, R0, 0x10, RZ ;  /* 0x0000001000027810 */ /* 0x000fe40007ffe0ff */
[----:B------:R-:W-:Y:S01]  /*49d0*/  SHF.L.U32 R0, R3, R0, RZ ;  /* 0x0000000003007219 */ /* 0x000fe200000006ff */
[----:B-1----:R-:W-:Y:S01]  /*49e0*/  ULEA UR6, UR5, UR4, 0x18 ;  /* 0x0000000405067291 */ /* 0x002fe2000f8ec0ff */
[----:B------:R-:W-:-:S04]  /*49f0*/  SHF.L.U32 R3, R7, R2, RZ ;  /* 0x0000000207037219 */ /* 0x000fc800000006ff */
[----:B------:R-:W-:-:S04]  /*4a00*/  LOP3.LUT R0, R3, R0, RZ, 0xfc, !PT ;  /* 0x0000000003007212 */ /* 0x000fc800078efcff */
[----:B------:R-:W0:Y:S01]  /*4a10*/  LDS R5, [UR6] ;  /* 0x00000006ff057984 */ /* 0x000e220008000800 */
[C---:B------:R-:W-:Y:S02]  /*4a20*/  LOP3.LUT R2, R0.reuse, 0xffff, RZ, 0xc0, !PT ;  /* 0x0000ffff00027812 */ /* 0x040fe400078ec0ff */
[----:B0-----:R-:W-:-:S04]  /*4a30*/  LOP3.LUT R3, R0, 0xffff, R5, 0x80, !PT ;  /* 0x0000ffff00037812 */ /* 0x001fc800078e8005 */
[----:B------:R-:W-:-:S13]  /*4a40*/  ISETP.NE.AND P0, PT, R3, R2, PT ;  /* 0x000000020300720c */ /* 0x000fda0003f05270 */
[----:B------:R-:W-:Y:S05]  /*4a50*/  @P0 BRA `(.L_x_21) ;  /* 0x0000000000500947 */ /* 0x000fea0003800000 */
[----:B------:R-:W-:Y:S02]  /*4a60*/  SHF.R.U32.HI R5, RZ, 0x10, R5 ;  /* 0x00000010ff057819 */ /* 0x000fe40000011605 */
[----:B------:R-:W-:-:S04]  /*4a70*/  SHF.R.U32.HI R2, RZ, 0x10, R0 ;  /* 0x00000010ff027819 */ /* 0x000fc80000011600 */
[----:B------:R-:W-:-:S04]  /*4a80*/  LOP3.LUT R5, R5, R2, RZ, 0xc0, !PT ;  /* 0x0000000205057212 */ /* 0x000fc800078ec0ff */
[----:B------:R-:W-:-:S13]  /*4a90*/  ISETP.NE.AND P0, PT, R5, R2, PT ;  /* 0x000000020500720c */ /* 0x000fda0003f05270 */
[----:B------:R-:W-:Y:S05]  /*4aa0*/  @P0 BRA `(.L_x_22) ;  /* 0x0000000000300947 */ /* 0x000fea0003800000 */
[----:B------:R-:W-:Y:S01]  /*4ab0*/  R2UR UR4, R0 ;  /* 0x00000000000472ca */ /* 0x000fe200000e0000 */
[----:B------:R-:W-:Y:S01]  /*4ac0*/  VOTEU.ANY UR5, UPT, PT ;  /* 0x0000000000057886 */ /* 0x000fe200038e0100 */
[----:B------:R-:W0:Y:S01]  /*4ad0*/  S2R R0, SR_LANEID ;  /* 0x0000000000007919 */ /* 0x000e220000000000 */
[----:B------:R-:W-:-:S10]  /*4ae0*/  UFLO.U32 UR5, UR5 ;  /* 0x00000005000572bd */ /* 0x000fd400080e0000 */
[----:B------:R-:W-:-:S06]  /*4af0*/  ULOP3.LUT UR4, URZ, UR4, URZ, 0x33, !UPT ;  /* 0x00000004ff047292 */ /* 0x000fcc000f8e33ff */
[----:B------:R-:W-:-:S04]  /*4b00*/  MOV R2, UR4 ;  /* 0x0000000400027c02 */ /* 0x000fc80008000f00 */
[----:B------:R-:W1:Y:S02]  /*4b10*/  REDUX UR7, R2 ;  /* 0x00000000020773c4 */ /* 0x000e640000000000 */
[----:B------:R2:W-:Y:S01]  /*4b20*/  UTCATOMSWS.AND URZ, UR4 ;  /* 0x0000000400ff79e3 */ /* 0x0005e20008000000 */
[----:B0-----:R-:W-:Y:S02]  /*4b30*/  ISETP.EQ.U32.AND P0, PT, R0, UR5, PT ;  /* 0x0000000500007c0c */ /* 0x001fe4000bf02070 */
[----:B-1----:R-:W-:-:S11]  /*4b40*/  MOV R0, UR7 ;  /* 0x0000000700007c02 */ /* 0x002fd60008000f00 */
[----:B------:R2:W-:Y:S01]  /*4b50*/  @P0 ATOMS.AND RZ, [UR6], R0 ;  /* 0x00000000ffff098c */ /* 0x0005e2000a800006 */
[----:B------:R-:W-:Y:S05]  /*4b60*/  BRA `(.L_x_20) ;  /* 0x0000000000147947 */ /* 0x000fea0003800000 */
.L_x_22:
[----:B------:R-:W-:-:S07]  /*4b70*/  MOV R2, 0x4b90 ;  /* 0x00004b9000027802 */ /* 0x000fce0000000f00 */
[----:B------:R-:W-:Y:S05]  /*4b80*/  CALL.REL.NOINC `($__internal_0_$__cuda_sm10x_tcgen05_guardrail_trap_col_being_dealloced_not_returned_by_alloc) ;  /* 0x0000000000447944 */ /* 0x000fea0003c00000 */
[----:B------:R-:W-:Y:S05]  /*4b90*/  BRA `(.L_x_20) ;  /* 0x0000000000087947 */ /* 0x000fea0003800000 */
.L_x_21:
[----:B------:R-:W-:-:S07]  /*4ba0*/  MOV R2, 0x4bc0 ;  /* 0x00004bc000027802 */ /* 0x000fce0000000f00 */
[----:B------:R-:W-:Y:S05]  /*4bb0*/  CALL.REL.NOINC `($__internal_2_$__cuda_sm10x_tcgen05_guardrail_trap_unallocated_columns_being_dealloced) ;  /* 0x0000000000507944 */ /* 0x000fea0003c00000 */
.L_x_20:
[----:B------:R-:W-:Y:S01]  /*4bc0*/  NOP ;  /* 0x0000000000007918 */ /* 0x000fe20000000000 */
[----:B--2---:R-:W-:Y:S05]  /*4bd0*/  EXIT ;  /* 0x000000000000794d */ /* 0x004fea0003800000 */
.L_x_8:
[----:B------:R-:W1:Y:S02]  /*4be0*/  SYNCS.PHASECHK.TRANS64.TRYWAIT P4, [UR11+0x4400], RZ ;  /* 0x004400ffff0075a7 */ /* 0x000e64000808110b */
[----:B-1----:R-:W-:Y:S05]  /*4bf0*/  @!P4 BRA `(.L_x_8) ;  /* 0xfffffffc00f8c947 */ /* 0x002fea000383ffff */
[----:B------:R-:W-:Y:S05]  /*4c00*/  BRA `(.L_x_7) ;  /* 0xffffffcc00287947 */ /* 0x000fea000383ffff */
.L_x_14:
[----:B------:R-:W2:Y:S02]  /*4c10*/  SYNCS.PHASECHK.TRANS64.TRYWAIT P2, [UR11+0x4c10], RZ ;  /* 0x004c10ffff0075a7 */ /* 0x000ea4000804110b */
[----:B--2---:R-:W-:Y:S05]  /*4c20*/  @!P2 BRA `(.L_x_14) ;  /* 0xfffffffc00f8a947 */ /* 0x004fea000383ffff */
[----:B------:R-:W-:Y:S05]  /*4c30*/  BRA `(.L_x_23) ;  /* 0xffffffdc001c7947 */ /* 0x000fea000383ffff */
.L_x_15:
[----:B------:R-:W2:Y:S02]  /*4c40*/  SYNCS.PHASECHK.TRANS64.TRYWAIT P2, [UR14], R20 ;  /* 0x00000014ff0075a7 */ /* 0x000ea4000804110e */
[----:B--2---:R-:W-:Y:S05]  /*4c50*/  @!P2 BRA `(.L_x_15) ;  /* 0xfffffffc00f8a947 */ /* 0x004fea000383ffff */
[----:B------:R-:W-:Y:S05]  /*4c60*/  BRA `(.L_x_24) ;  /* 0xffffffdc00307947 */ /* 0x000fea000383ffff */
.L_x_19:
[----:B------:R-:W1:Y:S02]  /*4c70*/  SYNCS.PHASECHK.TRANS64.TRYWAIT P3, [UR14], R6 ;  /* 0x00000006ff0075a7 */ /* 0x000e64000806110e */
[----:B-1----:R-:W-:Y:S05]  /*4c80*/  @!P3 BRA `(.L_x_19) ;  /* 0xfffffffc00f8b947 */ /* 0x002fea000383ffff */
[----:B------:R-:W-:Y:S05]  /*4c90*/  BRA `(.L_x_18) ;  /* 0xffffffe8004c7947 */ /* 0x000fea000383ffff */
        .weak           $__internal_0_$__cuda_sm10x_tcgen05_guardrail_trap_col_being_dealloced_not_returned_by_alloc
        .type           $__internal_0_$__cuda_sm10x_tcgen05_guardrail_trap_col_being_dealloced_not_returned_by_alloc,@function
        .size           $__internal_0_$__cuda_sm10x_tcgen05_guardrail_trap_col_being_dealloced_not_returned_by_alloc,($__internal_1_$__cuda_sm10x_tcgen05_guardrail_trap_phase_invalid_during_alloc - $__internal_0_$__cuda_sm10x_tcgen05_guardrail_trap_col_being_dealloced_not_returned_by_alloc)
$__internal_0_$__cuda_sm10x_tcgen05_guardrail_trap_col_being_dealloced_not_returned_by_alloc:
[----:B------:R-:W-:Y:S05]  /*4ca0*/  BPT.TRAP 0x1 ;  /* 0x000000040000795c */ /* 0x000fea0000300000 */
[----:B------:R-:W-:-:S04]  /*4cb0*/  MOV R3, 0x0 ;  /* 0x0000000000037802 */ /* 0x000fc80000000f00 */
[----:B------:R-:W-:Y:S05]  /*4cc0*/  RET.REL.NODEC R2 `(attn_fwd) ;  /* 0xffffffb002cc7950 */ /* 0x000fea0003c3ffff */
        .weak           $__internal_1_$__cuda_sm10x_tcgen05_guardrail_trap_phase_invalid_during_alloc
        .type           $__internal_1_$__cuda_sm10x_tcgen05_guardrail_trap_phase_invalid_during_alloc,@function
        .size           $__internal_1_$__cuda_sm10x_tcgen05_guardrail_trap_phase_invalid_during_alloc,($__internal_2_$__cuda_sm10x_tcgen05_guardrail_trap_unallocated_columns_being_dealloced - $__internal_1_$__cuda_sm10x_tcgen05_guardrail_trap_phase_invalid_during_alloc)
$__internal_1_$__cuda_sm10x_tcgen05_guardrail_trap_phase_invalid_during_alloc:
[----:B------:R-:W-:Y:S05]  /*4cd0*/  BPT.TRAP 0x1 ;  /* 0x000000040000795c */ /* 0x000fea0000300000 */
[----:B------:R-:W-:-:S04]  /*4ce0*/  HFMA2 R5, -RZ, RZ, 0, 0 ;  /* 0x00000000ff057431 */ /* 0x000fc800000001ff */
[----:B------:R-:W-:Y:S05]  /*4cf0*/  RET.REL.NODEC R4 `(attn_fwd) ;  /* 0xffffffb004c07950 */ /* 0x000fea0003c3ffff */
        .weak           $__internal_2_$__cuda_sm10x_tcgen05_guardrail_trap_unallocated_columns_being_dealloced
        .type           $__internal_2_$__cuda_sm10x_tcgen05_guardrail_trap_unallocated_columns_being_dealloced,@function
        .size           $__internal_2_$__cuda_sm10x_tcgen05_guardrail_trap_unallocated_columns_being_dealloced,(.L_x_28 - $__internal_2_$__cuda_sm10x_tcgen05_guardrail_trap_unallocated_columns_being_dealloced)
$__internal_2_$__cuda_sm10x_tcgen05_guardrail_trap_unallocated_columns_being_dealloced:
[----:B------:R-:W-:Y:S05]  /*4d00*/  BPT.TRAP 0x1 ;  /* 0x000000040000795c */ /* 0x000fea0000300000 */
[----:B------:R-:W-:-:S04]  /*4d10*/  MOV R3, 0x0 ;  /* 0x0000000000037802 */ /* 0x000fc80000000f00 */
[----:B------:R-:W-:Y:S05]  /*4d20*/  RET.REL.NODEC R2 `(attn_fwd) ;  /* 0xffffffb002b47950 */ /* 0x000fea0003c3ffff */
.L_x_25:
[----:B------:R-:W-:-:S00]  /*4d30*/  BRA `(.L_x_25) ;  /* 0xfffffffc00fc7947 */ /* 0x000fc0000383ffff */
[----:B------:R-:W-:-:S00]  /*4d40*/  NOP ;  /* 0x0000000000007918 */ /* 0x000fc00000000000 */
        /* <DEDUP_REMOVED lines=11> */
.L_x_28:


//--------------------- .nv.global.init           --------------------------
	.section	.nv.global.init,"aw",@progbits
.nv.global.init:
	.type		_$_str,@object
	.size		_$_str,(.L_3 - _$_str)
_$_str:
        /*0000*/ 	.byte	0x5f, 0x5f, 0x43, 0x55, 0x44, 0x41, 0x5f, 0x46, 0x54, 0x5a, 0x00
.L_3:


//--------------------- .nv.shared.attn_fwd       --------------------------
	.section	.nv.shared.attn_fwd,"aw",@nobits
	.sectionflags	@""
	.align	16
	.zero		1024


//--------------------- .nv.shared.reserved.0     --------------------------
	.section	.nv.shared.reserved.0,"aw",@nobits
	.align	8
	.weak		__nv_reservedSMEM_offset_0_alias
	.size		__nv_reservedSMEM_offset_0_alias, 0, 64
	.other		__nv_reservedSMEM_offset_0_alias,@"STO_CUDA_RESERVED_SHARED STV_DEFAULT"
__nv_reservedSMEM_offset_0_alias:
	.zero		0
.nv.shared.reserved.0:
	.zero		64
	.weak		__nv_reservedSMEM_allocation_phase
	.type		__nv_reservedSMEM_allocation_phase,@object
	.size		__nv_reservedSMEM_allocation_phase,(.L_0 - __nv_reservedSMEM_allocation_phase)
__nv_reservedSMEM_allocation_phase:
	.zero		1
.L_0:
	.zero		7
	.weak		__nv_reservedSMEM_devtool_atexit_pc
	.type		__nv_reservedSMEM_devtool_atexit_pc,@object
	.size		__nv_reservedSMEM_devtool_atexit_pc,(__nv_reservedSMEM_allocation_mask - __nv_reservedSMEM_devtool_atexit_pc)
__nv_reservedSMEM_devtool_atexit_pc:
	.zero		8
	.weak		__nv_reservedSMEM_allocation_mask
	.type		__nv_reservedSMEM_allocation_mask,@object
	.size		__nv_reservedSMEM_allocation_mask,(.L_2 - __nv_reservedSMEM_allocation_mask)
__nv_reservedSMEM_allocation_mask:
	.zero		4
.L_2:


//--------------------- .nv.constant0.attn_fwd    --------------------------
	.section	.nv.constant0.attn_fwd,"a",@progbits
	.sectionflags	@""
	.align	4
.nv.constant0.attn_fwd:
	.zero		1032


//--------------------- SYMBOLS --------------------------

	.type		.nv.reservedSmem.offset0,@object
	.size		.nv.reservedSmem.offset0,0x4
	.type		.nv.reservedSmem.cap,@object
	.size		.nv.reservedSmem.cap,0x4
